//
// Generated by NVIDIA NVVM Compiler
//
// Compiler Build ID: CL-36424714
// Cuda compilation tools, release 13.0, V13.0.88
// Based on NVVM 20.0.0
//

.version 9.0
.target sm_100
.address_size 64

	// .globl	_Z25rmsnorm_vectorized_kernelPK14__nv_bfloat162S1_PS_iif
// _ZZ25rmsnorm_vectorized_kernelPK14__nv_bfloat162S1_PS_iifE16smem_partial_sum has been demoted
.extern .shared .align 16 .b8 smem[];

.visible .entry _Z25rmsnorm_vectorized_kernelPK14__nv_bfloat162S1_PS_iif(
	.param .u64 .ptr .align 1 _Z25rmsnorm_vectorized_kernelPK14__nv_bfloat162S1_PS_iif_param_0,
	.param .u64 .ptr .align 1 _Z25rmsnorm_vectorized_kernelPK14__nv_bfloat162S1_PS_iif_param_1,
	.param .u64 .ptr .align 1 _Z25rmsnorm_vectorized_kernelPK14__nv_bfloat162S1_PS_iif_param_2,
	.param .u32 _Z25rmsnorm_vectorized_kernelPK14__nv_bfloat162S1_PS_iif_param_3,
	.param .u32 _Z25rmsnorm_vectorized_kernelPK14__nv_bfloat162S1_PS_iif_param_4,
	.param .f32 _Z25rmsnorm_vectorized_kernelPK14__nv_bfloat162S1_PS_iif_param_5
)
.maxntid 256
.minnctapersm 2
{
	.reg .pred 	%p<32>;
	.reg .b16 	%rs<43>;
	.reg .b32 	%r<169>;
	.reg .b32 	%f<115>;
	.reg .b64 	%rd<30>;
	// demoted variable
	.shared .align 4 .b8 _ZZ25rmsnorm_vectorized_kernelPK14__nv_bfloat162S1_PS_iifE16smem_partial_sum[128];
	ld.param.u64 	%rd4, [_Z25rmsnorm_vectorized_kernelPK14__nv_bfloat162S1_PS_iif_param_0];
	ld.param.u64 	%rd5, [_Z25rmsnorm_vectorized_kernelPK14__nv_bfloat162S1_PS_iif_param_1];
	ld.param.u64 	%rd6, [_Z25rmsnorm_vectorized_kernelPK14__nv_bfloat162S1_PS_iif_param_2];
	ld.param.u32 	%r61, [_Z25rmsnorm_vectorized_kernelPK14__nv_bfloat162S1_PS_iif_param_3];
	ld.param.u32 	%r60, [_Z25rmsnorm_vectorized_kernelPK14__nv_bfloat162S1_PS_iif_param_4];
	ld.param.f32 	%f15, [_Z25rmsnorm_vectorized_kernelPK14__nv_bfloat162S1_PS_iif_param_5];
	cvta.to.global.u64 	%rd1, %rd6;
	cvta.to.global.u64 	%rd2, %rd5;
	cvta.to.global.u64 	%rd3, %rd4;
	mov.u32 	%r168, %tid.x;
	mov.u32 	%r2, %ctaid.x;
	setp.ge.s32 	%p1, %r2, %r61;
	@%p1 bra 	$L__BB0_24;
	add.s32 	%r62, %r60, 1;
	shr.u32 	%r63, %r62, 31;
	add.s32 	%r64, %r62, %r63;
	shr.s32 	%r3, %r64, 1;
	mul.lo.s32 	%r4, %r3, %r2;
	shr.u32 	%r65, %r60, 31;
	add.s32 	%r66, %r60, %r65;
	shr.s32 	%r5, %r66, 1;
	setp.ge.s32 	%p2, %r168, %r5;
	mov.f32 	%f112, 0f00000000;
	@%p2 bra 	$L__BB0_8;
	mov.u32 	%r6, %ntid.x;
	add.s32 	%r67, %r168, %r6;
	max.u32 	%r68, %r5, %r67;
	setp.lt.u32 	%p3, %r67, %r5;
	selp.u32 	%r69, 1, 0, %p3;
	add.s32 	%r70, %r67, %r69;
	sub.s32 	%r71, %r68, %r70;
	div.u32 	%r72, %r71, %r6;
	add.s32 	%r7, %r72, %r69;
	and.b32  	%r73, %r7, 3;
	setp.eq.s32 	%p4, %r73, 3;
	mov.f32 	%f112, 0f00000000;
	mov.u32 	%r158, %r168;
	@%p4 bra 	$L__BB0_5;
	shl.b32 	%r74, %r168, 2;
	mov.u32 	%r75, smem;
	add.s32 	%r156, %r75, %r74;
	shl.b32 	%r9, %r6, 2;
	add.s32 	%r155, %r168, %r4;
	add.s32 	%r76, %r7, 1;
	and.b32  	%r77, %r76, 3;
	neg.s32 	%r154, %r77;
	mov.f32 	%f112, 0f00000000;
	mov.u32 	%r158, %r168;
$L__BB0_4:
	.pragma "nounroll";
	mul.wide.s32 	%rd7, %r155, 4;
	add.s64 	%rd8, %rd3, %rd7;
	ld.global.nc.u32 	%r78, [%rd8];
	mov.b32 	{%rs1, %rs2}, %r78;
	// begin inline asm
	{ cvt.f32.bf16 %f20, %rs1;}

	// end inline asm
	// begin inline asm
	{ cvt.f32.bf16 %f21, %rs2;}

	// end inline asm
	mul.f32 	%f22, %f21, %f21;
	fma.rn.f32 	%f23, %f20, %f20, %f22;
	add.f32 	%f112, %f112, %f23;
	st.shared.u32 	[%r156], %r78;
	add.s32 	%r158, %r158, %r6;
	add.s32 	%r156, %r156, %r9;
	add.s32 	%r155, %r155, %r6;
	add.s32 	%r154, %r154, 1;
	setp.ne.s32 	%p5, %r154, 0;
	@%p5 bra 	$L__BB0_4;
$L__BB0_5:
	setp.lt.u32 	%p6, %r7, 3;
	@%p6 bra 	$L__BB0_8;
	shl.b32 	%r21, %r6, 2;
	shl.b32 	%r79, %r158, 2;
	mov.u32 	%r80, smem;
	add.s32 	%r160, %r80, %r79;
	shl.b32 	%r23, %r6, 4;
	shl.b32 	%r24, %r6, 3;
	mul.lo.s32 	%r25, %r6, 12;
	add.s32 	%r159, %r158, %r4;
	cvt.u64.u32 	%rd11, %r21;
$L__BB0_7:
	mul.wide.s32 	%rd9, %r159, 4;
	add.s64 	%rd10, %rd3, %rd9;
	ld.global.nc.u32 	%r81, [%rd10];
	mov.b32 	{%rs3, %rs4}, %r81;
	// begin inline asm
	{ cvt.f32.bf16 %f24, %rs3;}

	// end inline asm
	// begin inline asm
	{ cvt.f32.bf16 %f25, %rs4;}

	// end inline asm
	mul.f32 	%f32, %f25, %f25;
	fma.rn.f32 	%f33, %f24, %f24, %f32;
	add.f32 	%f34, %f112, %f33;
	st.shared.u32 	[%r160], %r81;
	add.s64 	%rd12, %rd10, %rd11;
	ld.global.nc.u32 	%r82, [%rd12];
	mov.b32 	{%rs5, %rs6}, %r82;
	// begin inline asm
	{ cvt.f32.bf16 %f26, %rs5;}

	// end inline asm
	// begin inline asm
	{ cvt.f32.bf16 %f27, %rs6;}

	// end inline asm
	mul.f32 	%f35, %f27, %f27;
	fma.rn.f32 	%f36, %f26, %f26, %f35;
	add.f32 	%f37, %f34, %f36;
	add.s32 	%r83, %r160, %r21;
	st.shared.u32 	[%r83], %r82;
	add.s64 	%rd13, %rd12, %rd11;
	ld.global.nc.u32 	%r84, [%rd13];
	mov.b32 	{%rs7, %rs8}, %r84;
	// begin inline asm
	{ cvt.f32.bf16 %f28, %rs7;}

	// end inline asm
	// begin inline asm
	{ cvt.f32.bf16 %f29, %rs8;}

	// end inline asm
	mul.f32 	%f38, %f29, %f29;
	fma.rn.f32 	%f39, %f28, %f28, %f38;
	add.f32 	%f40, %f37, %f39;
	add.s32 	%r85, %r160, %r24;
	st.shared.u32 	[%r85], %r84;
	add.s64 	%rd14, %rd13, %rd11;
	ld.global.nc.u32 	%r86, [%rd14];
	mov.b32 	{%rs9, %rs10}, %r86;
	// begin inline asm
	{ cvt.f32.bf16 %f30, %rs9;}

	// end inline asm
	// begin inline asm
	{ cvt.f32.bf16 %f31, %rs10;}

	// end inline asm
	mul.f32 	%f41, %f31, %f31;
	fma.rn.f32 	%f42, %f30, %f30, %f41;
	add.f32 	%f112, %f40, %f42;
	add.s32 	%r87, %r160, %r25;
	st.shared.u32 	[%r87], %r86;
	add.s32 	%r158, %r158, %r21;
	add.s32 	%r160, %r160, %r23;
	add.s32 	%r159, %r159, %r21;
	setp.lt.s32 	%p7, %r158, %r5;
	@%p7 bra 	$L__BB0_7;
$L__BB0_8:
	and.b32  	%r88, %r60, 1;
	setp.eq.b32 	%p8, %r88, 1;
	not.pred 	%p9, %p8;
	setp.ne.s32 	%p10, %r168, 0;
	or.pred  	%p11, %p10, %p9;
	@%p11 bra 	$L__BB0_10;
	add.s32 	%r89, %r4, %r5;
	mul.wide.s32 	%rd15, %r89, 4;
	add.s64 	%rd16, %rd3, %rd15;
	ld.global.nc.u16 	%rs11, [%rd16];
	// begin inline asm
	{ cvt.f32.bf16 %f43, %rs11;}

	// end inline asm
	fma.rn.f32 	%f112, %f43, %f43, %f112;
	mov.f32 	%f44, 0f00000000;
	// begin inline asm
	{  cvt.rn.bf16.f32 %rs12, %f44;}

	// end inline asm
	shl.b32 	%r90, %r5, 2;
	mov.u32 	%r91, smem;
	add.s32 	%r92, %r91, %r90;
	mov.b32 	%r93, {%rs11, %rs12};
	st.shared.u32 	[%r92], %r93;
$L__BB0_10:
	and.b32  	%r33, %r168, 31;
	mov.b32 	%r94, %f112;
	shfl.sync.bfly.b32	%r95|%p12, %r94, 16, 31, -1;
	mov.b32 	%f45, %r95;
	add.f32 	%f46, %f112, %f45;
	mov.b32 	%r96, %f46;
	shfl.sync.bfly.b32	%r97|%p13, %r96, 8, 31, -1;
	mov.b32 	%f47, %r97;
	add.f32 	%f48, %f46, %f47;
	mov.b32 	%r98, %f48;
	shfl.sync.bfly.b32	%r99|%p14, %r98, 4, 31, -1;
	mov.b32 	%f49, %r99;
	add.f32 	%f50, %f48, %f49;
	mov.b32 	%r100, %f50;
	shfl.sync.bfly.b32	%r101|%p15, %r100, 2, 31, -1;
	mov.b32 	%f51, %r101;
	add.f32 	%f52, %f50, %f51;
	mov.b32 	%r102, %f52;
	shfl.sync.bfly.b32	%r103|%p16, %r102, 1, 31, -1;
	mov.b32 	%f53, %r103;
	add.f32 	%f10, %f52, %f53;
	setp.ne.s32 	%p17, %r33, 0;
	@%p17 bra 	$L__BB0_12;
	shr.u32 	%r104, %r168, 3;
	mov.u32 	%r105, _ZZ25rmsnorm_vectorized_kernelPK14__nv_bfloat162S1_PS_iifE16smem_partial_sum;
	add.s32 	%r106, %r105, %r104;
	st.shared.f32 	[%r106], %f10;
$L__BB0_12:
	bar.sync 	0;
	setp.gt.u32 	%p18, %r168, 31;
	@%p18 bra 	$L__BB0_17;
	mov.u32 	%r107, %ntid.x;
	add.s32 	%r108, %r107, 31;
	shr.u32 	%r109, %r108, 5;
	setp.ge.u32 	%p19, %r33, %r109;
	mov.f32 	%f114, 0f00000000;
	@%p19 bra 	$L__BB0_15;
	shl.b32 	%r110, %r33, 2;
	mov.u32 	%r111, _ZZ25rmsnorm_vectorized_kernelPK14__nv_bfloat162S1_PS_iifE16smem_partial_sum;
	add.s32 	%r112, %r111, %r110;
	ld.shared.f32 	%f114, [%r112];
$L__BB0_15:
	setp.ne.s32 	%p20, %r33, 0;
	mov.b32 	%r113, %f114;
	shfl.sync.bfly.b32	%r114|%p21, %r113, 16, 31, -1;
	mov.b32 	%f55, %r114;
	add.f32 	%f56, %f114, %f55;
	mov.b32 	%r115, %f56;
	shfl.sync.bfly.b32	%r116|%p22, %r115, 8, 31, -1;
	mov.b32 	%f57, %r116;
	add.f32 	%f58, %f56, %f57;
	mov.b32 	%r117, %f58;
	shfl.sync.bfly.b32	%r118|%p23, %r117, 4, 31, -1;
	mov.b32 	%f59, %r118;
	add.f32 	%f60, %f58, %f59;
	mov.b32 	%r119, %f60;
	shfl.sync.bfly.b32	%r120|%p24, %r119, 2, 31, -1;
	mov.b32 	%f61, %r120;
	add.f32 	%f62, %f60, %f61;
	mov.b32 	%r121, %f62;
	shfl.sync.bfly.b32	%r122|%p25, %r121, 1, 31, -1;
	mov.b32 	%f63, %r122;
	add.f32 	%f13, %f62, %f63;
	@%p20 bra 	$L__BB0_17;
	st.shared.f32 	[_ZZ25rmsnorm_vectorized_kernelPK14__nv_bfloat162S1_PS_iifE16smem_partial_sum], %f13;
$L__BB0_17:
	bar.sync 	0;
	ld.shared.f32 	%f64, [_ZZ25rmsnorm_vectorized_kernelPK14__nv_bfloat162S1_PS_iifE16smem_partial_sum];
	cvt.rn.f32.s32 	%f65, %r60;
	div.rn.f32 	%f66, %f64, %f65;
	add.f32 	%f67, %f15, %f66;
	rsqrt.approx.f32 	%f14, %f67;
	setp.ge.s32 	%p26, %r168, %r3;
	@%p26 bra 	$L__BB0_24;
	mov.u32 	%r34, %ntid.x;
	add.s32 	%r123, %r168, %r34;
	max.u32 	%r124, %r3, %r123;
	setp.lt.u32 	%p27, %r123, %r3;
	selp.u32 	%r125, 1, 0, %p27;
	add.s32 	%r126, %r123, %r125;
	sub.s32 	%r127, %r124, %r126;
	div.u32 	%r128, %r127, %r34;
	add.s32 	%r35, %r128, %r125;
	and.b32  	%r129, %r35, 3;
	setp.eq.s32 	%p28, %r129, 3;
	@%p28 bra 	$L__BB0_21;
	add.s32 	%r130, %r35, 1;
	and.b32  	%r131, %r130, 3;
	add.s32 	%r164, %r168, %r4;
	shl.b32 	%r132, %r168, 2;
	mov.u32 	%r133, smem;
	add.s32 	%r163, %r133, %r132;
	shl.b32 	%r38, %r34, 2;
	neg.s32 	%r162, %r131;
	mad.lo.s32 	%r168, %r34, %r131, %r168;
$L__BB0_20:
	.pragma "nounroll";
	mul.wide.s32 	%rd17, %r164, 4;
	add.s64 	%rd18, %rd1, %rd17;
	add.s64 	%rd19, %rd2, %rd17;
	ld.shared.u32 	%r134, [%r163];
	mov.b32 	{%rs13, %rs14}, %r134;
	ld.global.nc.u32 	%r135, [%rd19];
	mov.b32 	{%rs15, %rs16}, %r135;
	// begin inline asm
	{ cvt.f32.bf16 %f68, %rs13;}

	// end inline asm
	mul.f32 	%f74, %f14, %f68;
	// begin inline asm
	{ cvt.f32.bf16 %f69, %rs14;}

	// end inline asm
	mul.f32 	%f75, %f14, %f69;
	// begin inline asm
	{ cvt.f32.bf16 %f70, %rs15;}

	// end inline asm
	mul.f32 	%f72, %f74, %f70;
	// begin inline asm
	{ cvt.f32.bf16 %f71, %rs16;}

	// end inline asm
	mul.f32 	%f73, %f75, %f71;
	// begin inline asm
	{  cvt.rn.bf16.f32 %rs17, %f72;}

	// end inline asm
	// begin inline asm
	{  cvt.rn.bf16.f32 %rs18, %f73;}

	// end inline asm
	mov.b32 	%r136, {%rs17, %rs18};
	st.global.u32 	[%rd18], %r136;
	add.s32 	%r164, %r164, %r34;
	add.s32 	%r163, %r163, %r38;
	add.s32 	%r162, %r162, 1;
	setp.ne.s32 	%p29, %r162, 0;
	@%p29 bra 	$L__BB0_20;
$L__BB0_21:
	setp.lt.u32 	%p30, %r35, 3;
	@%p30 bra 	$L__BB0_24;
	shl.b32 	%r48, %r34, 2;
	add.s32 	%r167, %r168, %r4;
	shl.b32 	%r137, %r168, 2;
	mov.u32 	%r138, smem;
	add.s32 	%r166, %r138, %r137;
	shl.b32 	%r51, %r34, 4;
	shl.b32 	%r52, %r34, 3;
	mul.lo.s32 	%r53, %r34, 12;
	cvt.u64.u32 	%rd23, %r48;
$L__BB0_23:
	ld.shared.u32 	%r139, [%r166];
	mov.b32 	{%rs19, %rs20}, %r139;
	mul.wide.s32 	%rd20, %r167, 4;
	add.s64 	%rd21, %rd2, %rd20;
	ld.global.nc.u32 	%r140, [%rd21];
	mov.b32 	{%rs21, %rs22}, %r140;
	// begin inline asm
	{ cvt.f32.bf16 %f76, %rs19;}

	// end inline asm
	mul.f32 	%f100, %f14, %f76;
	// begin inline asm
	{ cvt.f32.bf16 %f77, %rs20;}

	// end inline asm
	mul.f32 	%f101, %f14, %f77;
	// begin inline asm
	{ cvt.f32.bf16 %f78, %rs21;}

	// end inline asm
	mul.f32 	%f80, %f100, %f78;
	// begin inline asm
	{ cvt.f32.bf16 %f79, %rs22;}

	// end inline asm
	mul.f32 	%f81, %f101, %f79;
	// begin inline asm
	{  cvt.rn.bf16.f32 %rs23, %f80;}

	// end inline asm
	// begin inline asm
	{  cvt.rn.bf16.f32 %rs24, %f81;}

	// end inline asm
	add.s64 	%rd22, %rd1, %rd20;
	mov.b32 	%r141, {%rs23, %rs24};
	st.global.u32 	[%rd22], %r141;
	add.s32 	%r142, %r166, %r48;
	ld.shared.u32 	%r143, [%r142];
	mov.b32 	{%rs25, %rs26}, %r143;
	add.s64 	%rd24, %rd21, %rd23;
	ld.global.nc.u32 	%r144, [%rd24];
	mov.b32 	{%rs27, %rs28}, %r144;
	// begin inline asm
	{ cvt.f32.bf16 %f82, %rs25;}

	// end inline asm
	mul.f32 	%f102, %f14, %f82;
	// begin inline asm
	{ cvt.f32.bf16 %f83, %rs26;}

	// end inline asm
	mul.f32 	%f103, %f14, %f83;
	// begin inline asm
	{ cvt.f32.bf16 %f84, %rs27;}

	// end inline asm
	mul.f32 	%f86, %f102, %f84;
	// begin inline asm
	{ cvt.f32.bf16 %f85, %rs28;}

	// end inline asm
	mul.f32 	%f87, %f103, %f85;
	// begin inline asm
	{  cvt.rn.bf16.f32 %rs29, %f86;}

	// end inline asm
	// begin inline asm
	{  cvt.rn.bf16.f32 %rs30, %f87;}

	// end inline asm
	add.s64 	%rd25, %rd22, %rd23;
	mov.b32 	%r145, {%rs29, %rs30};
	st.global.u32 	[%rd25], %r145;
	add.s32 	%r146, %r166, %r52;
	ld.shared.u32 	%r147, [%r146];
	mov.b32 	{%rs31, %rs32}, %r147;
	add.s64 	%rd26, %rd24, %rd23;
	ld.global.nc.u32 	%r148, [%rd26];
	mov.b32 	{%rs33, %rs34}, %r148;
	// begin inline asm
	{ cvt.f32.bf16 %f88, %rs31;}

	// end inline asm
	mul.f32 	%f104, %f14, %f88;
	// begin inline asm
	{ cvt.f32.bf16 %f89, %rs32;}

	// end inline asm
	mul.f32 	%f105, %f14, %f89;
	// begin inline asm
	{ cvt.f32.bf16 %f90, %rs33;}

	// end inline asm
	mul.f32 	%f92, %f104, %f90;
	// begin inline asm
	{ cvt.f32.bf16 %f91, %rs34;}

	// end inline asm
	mul.f32 	%f93, %f105, %f91;
	// begin inline asm
	{  cvt.rn.bf16.f32 %rs35, %f92;}

	// end inline asm
	// begin inline asm
	{  cvt.rn.bf16.f32 %rs36, %f93;}

	// end inline asm
	add.s64 	%rd27, %rd25, %rd23;
	mov.b32 	%r149, {%rs35, %rs36};
	st.global.u32 	[%rd27], %r149;
	add.s32 	%r150, %r166, %r53;
	ld.shared.u32 	%r151, [%r150];
	mov.b32 	{%rs37, %rs38}, %r151;
	add.s64 	%rd28, %rd26, %rd23;
	ld.global.nc.u32 	%r152, [%rd28];
	mov.b32 	{%rs39, %rs40}, %r152;
	// begin inline asm
	{ cvt.f32.bf16 %f94, %rs37;}

	// end inline asm
	mul.f32 	%f106, %f14, %f94;
	// begin inline asm
	{ cvt.f32.bf16 %f95, %rs38;}

	// end inline asm
	mul.f32 	%f107, %f14, %f95;
	// begin inline asm
	{ cvt.f32.bf16 %f96, %rs39;}

	// end inline asm
	mul.f32 	%f98, %f106, %f96;
	// begin inline asm
	{ cvt.f32.bf16 %f97, %rs40;}

	// end inline asm
	mul.f32 	%f99, %f107, %f97;
	// begin inline asm
	{  cvt.rn.bf16.f32 %rs41, %f98;}

	// end inline asm
	// begin inline asm
	{  cvt.rn.bf16.f32 %rs42, %f99;}

	// end inline asm
	add.s64 	%rd29, %rd27, %rd23;
	mov.b32 	%r153, {%rs41, %rs42};
	st.global.u32 	[%rd29], %r153;
	add.s32 	%r168, %r168, %r48;
	add.s32 	%r167, %r167, %r48;
	add.s32 	%r166, %r166, %r51;
	setp.lt.s32 	%p31, %r168, %r3;
	@%p31 bra 	$L__BB0_23;
$L__BB0_24:
	ret;

}


// ===== COMPILED SASS (sm_100) =====

	.target	sm_100

	.elftype	@"ET_EXEC"


//--------------------- .note.nv.tkinfo           --------------------------
	.section	.note.nv.tkinfo,"",@"SHT_NOTE"
	.sectionflags	@"SHF_NOTE_NV_TKINFO"
	.tkinfo
        /*0018*/ 	.word	0x00000002
        /*0030*/ 	.string	""
        /*0030*/ 	.string	"ptxas"
        /*0030*/ 	.string	"Cuda compilation tools, release 13.0, V13.0.88"
        /*0030*/ 	.string	"Build cuda_13.0.r13.0/compiler.36424714_0"
        /*0030*/ 	.string	"-arch sm_100 -m 64 "



//--------------------- .note.nv.cuinfo           --------------------------
	.section	.note.nv.cuinfo,"",@"SHT_NOTE"
	.sectionflags	@"SHF_NOTE_NV_CUINFO"
        /*0018*/ 	.short	0x0002
        /*001a*/ 	.short	0x0064
        /*001c*/ 	.short	0x0082
	.zero		2


//--------------------- .nv.info                  --------------------------
	.section	.nv.info,"",@"SHT_CUDA_INFO"
	.align	4


	//----- nvinfo : EIATTR_REGCOUNT
	.align		4
        /*0000*/ 	.byte	0x04, 0x2f
        /*0002*/ 	.short	(.L_1 - .L_0)
	.align		4
.L_0:
        /*0004*/ 	.word	index@(_Z25rmsnorm_vectorized_kernelPK14__nv_bfloat162S1_PS_iif)
        /*0008*/ 	.word	0x0000001e


	//----- nvinfo : EIATTR_FRAME_SIZE
	.align		4
.L_1:
        /*000c*/ 	.byte	0x04, 0x11
        /*000e*/ 	.short	(.L_3 - .L_2)
	.align		4
.L_2:
        /*0010*/ 	.word	index@($__internal_0_$__cuda_sm3x_div_rn_noftz_f32_slowpath)
        /*0014*/ 	.word	0x00000000


	//----- nvinfo : EIATTR_FRAME_SIZE
	.align		4
.L_3:
        /*0018*/ 	.byte	0x04, 0x11
        /*001a*/ 	.short	(.L_5 - .L_4)
	.align		4
.L_4:
        /*001c*/ 	.word	index@(_Z25rmsnorm_vectorized_kernelPK14__nv_bfloat162S1_PS_iif)
        /*0020*/ 	.word	0x00000000


	//----- nvinfo : EIATTR_MIN_STACK_SIZE
	.align		4
.L_5:
        /*0024*/ 	.byte	0x04, 0x12
        /*0026*/ 	.short	(.L_7 - .L_6)
	.align		4
.L_6:
        /*0028*/ 	.word	index@(_Z25rmsnorm_vectorized_kernelPK14__nv_bfloat162S1_PS_iif)
        /*002c*/ 	.word	0x00000000
.L_7:


//--------------------- .nv.compat                --------------------------
	.section	.nv.compat,"",@"SHT_CUDA_COMPAT_INFO"
	.align	4
        /*0000*/ 	.byte	0x02, 0x09, 0x00, 0x00, 0x02, 0x02, 0x01, 0x00, 0x02, 0x05, 0x05, 0x00, 0x03, 0x07, 0x01, 0x01
        /*0010*/ 	.byte	0x02, 0x03, 0x00, 0x00, 0x02, 0x06, 0x01, 0x00, 0x04, 0x0b, 0x08, 0x00, 0x01, 0x00, 0x00, 0x00
        /*0020*/ 	.byte	0x00, 0x00, 0x00, 0x00


//--------------------- .nv.info._Z25rmsnorm_vectorized_kernelPK14__nv_bfloat162S1_PS_iif --------------------------
	.section	.nv.info._Z25rmsnorm_vectorized_kernelPK14__nv_bfloat162S1_PS_iif,"",@"SHT_CUDA_INFO"
	.sectionflags	@""
	.align	4


	//----- nvinfo : EIATTR_CUDA_API_VERSION
	.align		4
        /*0000*/ 	.byte	0x04, 0x37
        /*0002*/ 	.short	(.L_9 - .L_8)
.L_8:
        /*0004*/ 	.word	0x00000082


	//----- nvinfo : EIATTR_KPARAM_INFO
	.align		4
.L_9:
        /*0008*/ 	.byte	0x04, 0x17
        /*000a*/ 	.short	(.L_11 - .L_10)
.L_10:
        /*000c*/ 	.word	0x00000000
        /*0010*/ 	.short	0x0005
        /*0012*/ 	.short	0x0020
        /*0014*/ 	.byte	0x00, 0xf0, 0x11, 0x00


	//----- nvinfo : EIATTR_KPARAM_INFO
	.align		4
.L_11:
        /*0018*/ 	.byte	0x04, 0x17
        /*001a*/ 	.short	(.L_13 - .L_12)
.L_12:
        /*001c*/ 	.word	0x00000000
        /*0020*/ 	.short	0x0004
        /*0022*/ 	.short	0x001c
        /*0024*/ 	.byte	0x00, 0xf0, 0x11, 0x00


	//----- nvinfo : EIATTR_KPARAM_INFO
	.align		4
.L_13:
        /*0028*/ 	.byte	0x04, 0x17
        /*002a*/ 	.short	(.L_15 - .L_14)
.L_14:
        /*002c*/ 	.word	0x00000000
        /*0030*/ 	.short	0x0003
        /*0032*/ 	.short	0x0018
        /*0034*/ 	.byte	0x00, 0xf0, 0x11, 0x00


	//----- nvinfo : EIATTR_KPARAM_INFO
	.align		4
.L_15:
        /*0038*/ 	.byte	0x04, 0x17
        /*003a*/ 	.short	(.L_17 - .L_16)
.L_16:
        /*003c*/ 	.word	0x00000000
        /*0040*/ 	.short	0x0002
        /*0042*/ 	.short	0x0010
        /*0044*/ 	.byte	0x00, 0xf5, 0x21, 0x00


	//----- nvinfo : EIATTR_KPARAM_INFO
	.align		4
.L_17:
        /*0048*/ 	.byte	0x04, 0x17
        /*004a*/ 	.short	(.L_19 - .L_18)
.L_18:
        /*004c*/ 	.word	0x00000000
        /*0050*/ 	.short	0x0001
        /*0052*/ 	.short	0x0008
        /*0054*/ 	.byte	0x00, 0xf5, 0x21, 0x00


	//----- nvinfo : EIATTR_KPARAM_INFO
	.align		4
.L_19:
        /*0058*/ 	.byte	0x04, 0x17
        /*005a*/ 	.short	(.L_21 - .L_20)
.L_20:
        /*005c*/ 	.word	0x00000000
        /*0060*/ 	.short	0x0000
        /*0062*/ 	.short	0x0000
        /*0064*/ 	.byte	0x00, 0xf5, 0x21, 0x00


	//----- nvinfo : EIATTR_SPARSE_MMA_MASK
	.align		4
.L_21:
        /*0068*/ 	.byte	0x03, 0x50
        /*006a*/ 	.short	0x0000


	//----- nvinfo : EIATTR_MAXREG_COUNT
	.align		4
        /*006c*/ 	.byte	0x03, 0x1b
        /*006e*/ 	.short	0x0080


	//----- nvinfo : EIATTR_NUM_BARRIERS
	.align		4
        /*0070*/ 	.byte	0x02, 0x4c
        /*0072*/ 	.byte	0x01
	.zero		1


	//----- nvinfo : EIATTR_MERCURY_ISA_VERSION
	.align		4
        /*0074*/ 	.byte	0x03, 0x5f
        /*0076*/ 	.short	0x0101


	//----- nvinfo : EIATTR_COOP_GROUP_MASK_REGIDS
	.align		4
        /*0078*/ 	.byte	0x04, 0x29
        /*007a*/ 	.short	(.L_23 - .L_22)


	//   ....[0]....
.L_22:
        /*007c*/ 	.word	0xffffffff


	//   ....[1]....
        /*0080*/ 	.word	0xffffffff


	//   ....[2]....
        /*0084*/ 	.word	0xffffffff


	//   ....[3]....
        /*0088*/ 	.word	0xffffffff


	//   ....[4]....
        /*008c*/ 	.word	0xffffffff


	//   ....[5]....
        /*0090*/ 	.word	0xffffffff


	//   ....[6]....
        /*0094*/ 	.word	0xffffffff


	//   ....[7]....
        /*0098*/ 	.word	0xffffffff


	//   ....[8]....
        /*009c*/ 	.word	0xffffffff


	//   ....[9]....
        /*00a0*/ 	.word	0xffffffff


	//   ....[10]....
        /*00a4*/ 	.word	0x0500000a


	//   ....[11]....
        /*00a8*/ 	.word	0x0500000a


	//   ....[12]....
        /*00ac*/ 	.word	0x0500000a


	//   ....[13]....
        /*00b0*/ 	.word	0x0500000a


	//   ....[14]....
        /*00b4*/ 	.word	0x0500000a


	//----- nvinfo : EIATTR_COOP_GROUP_INSTR_OFFSETS
	.align		4
.L_23:
        /*00b8*/ 	.byte	0x04, 0x28
        /*00ba*/ 	.short	(.L_25 - .L_24)


	//   ....[0]....
.L_24:
        /*00bc*/ 	.word	0x00000970


	//   ....[1]....
        /*00c0*/ 	.word	0x00000990


	//   ....[2]....
        /*00c4*/ 	.word	0x000009c0


	//   ....[3]....
        /*00c8*/ 	.word	0x000009f0


	//   ....[4]....
        /*00cc*/ 	.word	0x00000a20


	//   ....[5]....
        /*00d0*/ 	.word	0x00000b70


	//   ....[6]....
        /*00d4*/ 	.word	0x00000b90


	//   ....[7]....
        /*00d8*/ 	.word	0x00000bb0


	//   ....[8]....
        /*00dc*/ 	.word	0x00000bd0


	//   ....[9]....
        /*00e0*/ 	.word	0x00000bf0


	//   ....[10]....
        /*00e4*/ 	.word	0x000017d0


	//   ....[11]....
        /*00e8*/ 	.word	0x00001840


	//   ....[12]....
        /*00ec*/ 	.word	0x000018b0


	//   ....[13]....
        /*00f0*/ 	.word	0x00001920


	//   ....[14]....
        /*00f4*/ 	.word	0x00001990


	//----- nvinfo : EIATTR_VRC_CTA_INIT_COUNT
	.align		4
.L_25:
        /*00f8*/ 	.byte	0x02, 0x4a
	.zero		1
	.zero		1


	//----- nvinfo : EIATTR_EXIT_INSTR_OFFSETS
	.align		4
        /*00fc*/ 	.byte	0x04, 0x1c
        /*00fe*/ 	.short	(.L_27 - .L_26)


	//   ....[0]....
.L_26:
        /*0100*/ 	.word	0x00000040


	//   ....[1]....
        /*0104*/ 	.word	0x00000da0


	//   ....[2]....
        /*0108*/ 	.word	0x00001200


	//   ....[3]....
        /*010c*/ 	.word	0x00001780


	//----- nvinfo : EIATTR_MAX_THREADS
	.align		4
.L_27:
        /*0110*/ 	.byte	0x04, 0x05
        /*0112*/ 	.short	(.L_29 - .L_28)
.L_28:
        /*0114*/ 	.word	0x00000100
        /*0118*/ 	.word	0x00000001
        /*011c*/ 	.word	0x00000001


	//----- nvinfo : EIATTR_CRS_STACK_SIZE
	.align		4
.L_29:
        /*0120*/ 	.byte	0x04, 0x1e
        /*0122*/ 	.short	(.L_31 - .L_30)
.L_30:
        /*0124*/ 	.word	0x00000000


	//----- nvinfo : EIATTR_CBANK_PARAM_SIZE
	.align		4
.L_31:
        /*0128*/ 	.byte	0x03, 0x19
        /*012a*/ 	.short	0x0024


	//----- nvinfo : EIATTR_PARAM_CBANK
	.align		4
        /*012c*/ 	.byte	0x04, 0x0a
        /*012e*/ 	.short	(.L_33 - .L_32)
	.align		4
.L_32:
        /*0130*/ 	.word	index@(.nv.constant0._Z25rmsnorm_vectorized_kernelPK14__nv_bfloat162S1_PS_iif)
        /*0134*/ 	.short	0x0380
        /*0136*/ 	.short	0x0024


	//----- nvinfo : EIATTR_SW_WAR
	.align		4
.L_33:
        /*0138*/ 	.byte	0x04, 0x36
        /*013a*/ 	.short	(.L_35 - .L_34)
.L_34:
        /*013c*/ 	.word	0x00000008
.L_35:


//--------------------- .nv.callgraph             --------------------------
	.section	.nv.callgraph,"",@"SHT_CUDA_CALLGRAPH"
	.align	4
	.sectionentsize	8
	.align		4
        /*0000*/ 	.word	0x00000000
	.align		4
        /*0004*/ 	.word	0xffffffff
	.align		4
        /*0008*/ 	.word	0x00000000
	.align		4
        /*000c*/ 	.word	0xfffffffe
	.align		4
        /*0010*/ 	.word	0x00000000
	.align		4
        /*0014*/ 	.word	0xfffffffd
	.align		4
        /*0018*/ 	.word	0x00000000
	.align		4
        /*001c*/ 	.word	0xfffffffc


//--------------------- .text._Z25rmsnorm_vectorized_kernelPK14__nv_bfloat162S1_PS_iif --------------------------
	.section	.text._Z25rmsnorm_vectorized_kernelPK14__nv_bfloat162S1_PS_iif,"ax",@progbits
	.align	128
        .global         _Z25rmsnorm_vectorized_kernelPK14__nv_bfloat162S1_PS_iif
        .type           _Z25rmsnorm_vectorized_kernelPK14__nv_bfloat162S1_PS_iif,@function
        .size           _Z25rmsnorm_vectorized_kernelPK14__nv_bfloat162S1_PS_iif,(.L_x_28 - _Z25rmsnorm_vectorized_kernelPK14__nv_bfloat162S1_PS_iif)
        .other          _Z25rmsnorm_vectorized_kernelPK14__nv_bfloat162S1_PS_iif,@"STO_CUDA_ENTRY STV_DEFAULT"
_Z25rmsnorm_vectorized_kernelPK14__nv_bfloat162S1_PS_iif:
.text._Z25rmsnorm_vectorized_kernelPK14__nv_bfloat162S1_PS_iif:
[----:B------:R-:W-:Y:S08]  /*0000*/  LDC R1, c[0x0][0x37c] ;  /* 0x0000df00ff017b82 */ /* 0x000ff00000000800 */
[----:B------:R-:W0:Y:S08]  /*0010*/  S2UR UR4, SR_CTAID.X ;  /* 0x00000000000479c3 */ /* 0x000e300000002500 */
[----:B------:R-:W0:Y:S02]  /*0020*/  LDC R0, c[0x0][0x398] ;  /* 0x0000e600ff007b82 */ /* 0x000e240000000800 */
[----:B0-----:R-:W-:-:S13]  /*0030*/  ISETP.LE.AND P0, PT, R0, UR4, PT ;  /* 0x0000000400007c0c */ /* 0x001fda000bf03270 */
[----:B------:R-:W-:Y:S05]  /*0040*/  @P0 EXIT ;  /* 0x000000000000094d */ /* 0x000fea0003800000 */
[----:B------:R-:W0:Y:S01]  /*0050*/  LDC R3, c[0x0][0x39c] ;  /* 0x0000e700ff037b82 */ /* 0x000e220000000800 */
[----:B------:R-:W1:Y:S01]  /*0060*/  S2R R5, SR_TID.X ;  /* 0x0000000000057919 */ /* 0x000e620000002100 */
[----:B------:R-:W2:Y:S01]  /*0070*/  LDCU.64 UR8, c[0x0][0x358] ;  /* 0x00006b00ff0877ac */ /* 0x000ea20008000a00 */
[----:B------:R-:W-:Y:S01]  /*0080*/  BSSY.RECONVERGENT B0, `(.L_x_0) ;  /* 0x000007e000007945 */ /* 0x000fe20003800200 */
[----:B------:R-:W-:Y:S01]  /*0090*/  IMAD.MOV.U32 R14, RZ, RZ, RZ ;  /* 0x000000ffff0e7224 */ /* 0x000fe200078e00ff */
[C---:B0-----:R-:W-:Y:S01]  /*00a0*/  LEA.HI R0, R3.reuse, R3, RZ, 0x1 ;  /* 0x0000000303007211 */ /* 0x041fe200078f08ff */
[----:B------:R-:W-:-:S03]  /*00b0*/  VIADD R2, R3, 0x1 ;  /* 0x0000000103027836 */ /* 0x000fc60000000000 */
[----:B------:R-:W-:Y:S02]  /*00c0*/  SHF.R.S32.HI R0, RZ, 0x1, R0 ;  /* 0x00000001ff007819 */ /* 0x000fe40000011400 */
[----:B------:R-:W-:Y:S02]  /*00d0*/  LEA.HI R2, R2, R2, RZ, 0x1 ;  /* 0x0000000202027211 */ /* 0x000fe400078f08ff */
[----:B-1----:R-:W-:Y:S02]  /*00e0*/  ISETP.GE.AND P0, PT, R5, R0, PT ;  /* 0x000000000500720c */ /* 0x002fe40003f06270 */
[----:B------:R-:W-:-:S05]  /*00f0*/  SHF.R.S32.HI R2, RZ, 0x1, R2 ;  /* 0x00000001ff027819 */ /* 0x000fca0000011402 */
[----:B------:R-:W-:-:S06]  /*0100*/  IMAD R4, R2, UR4, RZ ;  /* 0x0000000402047c24 */ /* 0x000fcc000f8e02ff */
[----:B--2---:R-:W-:Y:S05]  /*0110*/  @P0 BRA `(.L_x_1) ;  /* 0x0000000400d00947 */ /* 0x004fea0003800000 */
[----:B------:R-:W0:Y:S01]  /*0120*/  LDC R16, c[0x0][0x360] ;  /* 0x0000d800ff107b82 */ /* 0x000e220000000800 */
[----:B------:R-:W-:Y:S01]  /*0130*/  BSSY.RECONVERGENT B1, `(.L_x_2) ;  /* 0x000003a000017945 */ /* 0x000fe20003800200 */
[----:B------:R-:W-:Y:S01]  /*0140*/  MOV R14, RZ ;  /* 0x000000ff000e7202 */ /* 0x000fe20000000f00 */
[----:B------:R-:W-:Y:S01]  /*0150*/  IMAD.MOV.U32 R15, RZ, RZ, R5 ;  /* 0x000000ffff0f7224 */ /* 0x000fe200078e0005 */
[----:B0-----:R-:W0:Y:S01]  /*0160*/  I2F.U32.RP R11, R16 ;  /* 0x00000010000b7306 */ /* 0x001e220000209000 */
[----:B------:R-:W-:Y:S01]  /*0170*/  IMAD.IADD R9, R5, 0x1, R16 ;  /* 0x0000000105097824 */ /* 0x000fe200078e0210 */
[----:B------:R-:W-:-:S04]  /*0180*/  ISETP.NE.U32.AND P2, PT, R16, RZ, PT ;  /* 0x000000ff1000720c */ /* 0x000fc80003f45070 */
[----:B------:R-:W-:Y:S02]  /*0190*/  ISETP.GE.U32.AND P0, PT, R9, R0, PT ;  /* 0x000000000900720c */ /* 0x000fe40003f06070 */
[----:B------:R-:W-:Y:S02]  /*01a0*/  VIMNMX.U32 R8, PT, PT, R0, R9, !PT ;  /* 0x0000000900087248 */ /* 0x000fe40007fe0000 */
[----:B------:R-:W-:-:S04]  /*01b0*/  SEL R10, RZ, 0x1, P0 ;  /* 0x00000001ff0a7807 */ /* 0x000fc80000000000 */
[----:B------:R-:W-:Y:S01]  /*01c0*/  IADD3 R9, PT, PT, R8, -R9, -R10 ;  /* 0x8000000908097210 */ /* 0x000fe20007ffe80a */
[----:B0-----:R-:W0:Y:S02]  /*01d0*/  MUFU.RCP R11, R11 ;  /* 0x0000000b000b7308 */ /* 0x001e240000001000 */
[----:B0-----:R-:W-:-:S06]  /*01e0*/  IADD3 R6, PT, PT, R11, 0xffffffe, RZ ;  /* 0x0ffffffe0b067810 */ /* 0x001fcc0007ffe0ff */
[----:B------:R0:W1:Y:S02]  /*01f0*/  F2I.FTZ.U32.TRUNC.NTZ R7, R6 ;  /* 0x0000000600077305 */ /* 0x000064000021f000 */
[----:B0-----:R-:W-:Y:S02]  /*0200*/  HFMA2 R6, -RZ, RZ, 0, 0 ;  /* 0x00000000ff067431 */ /* 0x001fe400000001ff */
[----:B-1----:R-:W-:-:S04]  /*0210*/  IMAD.MOV R13, RZ, RZ, -R7 ;  /* 0x000000ffff0d7224 */ /* 0x002fc800078e0a07 */
[----:B------:R-:W-:-:S04]  /*0220*/  IMAD R13, R13, R16, RZ ;  /* 0x000000100d0d7224 */ /* 0x000fc800078e02ff */
[----:B------:R-:W-:-:S06]  /*0230*/  IMAD.HI.U32 R12, R7, R13, R6 ;  /* 0x0000000d070c7227 */ /* 0x000fcc00078e0006 */
[----:B------:R-:W-:-:S04]  /*0240*/  IMAD.HI.U32 R7, R12, R9, RZ ;  /* 0x000000090c077227 */ /* 0x000fc800078e00ff */
[----:B------:R-:W-:-:S04]  /*0250*/  IMAD.MOV R6, RZ, RZ, -R7 ;  /* 0x000000ffff067224 */ /* 0x000fc800078e0a07 */
[----:B------:R-:W-:-:S05]  /*0260*/  IMAD R9, R16, R6, R9 ;  /* 0x0000000610097224 */ /* 0x000fca00078e0209 */
[----:B------:R-:W-:-:S13]  /*0270*/  ISETP.GE.U32.AND P0, PT, R9, R16, PT ;  /* 0x000000100900720c */ /* 0x000fda0003f06070 */
[----:B------:R-:W-:Y:S01]  /*0280*/  @P0 IMAD.IADD R9, R9, 0x1, -R16 ;  /* 0x0000000109090824 */ /* 0x000fe200078e0a10 */
[----:B------:R-:W-:-:S04]  /*0290*/  @P0 IADD3 R7, PT, PT, R7, 0x1, RZ ;  /* 0x0000000107070810 */ /* 0x000fc80007ffe0ff */
[----:B------:R-:W-:-:S13]  /*02a0*/  ISETP.GE.U32.AND P1, PT, R9, R16, PT ;  /* 0x000000100900720c */ /* 0x000fda0003f26070 */
[----:B------:R-:W-:Y:S01]  /*02b0*/  @P1 VIADD R7, R7, 0x1 ;  /* 0x0000000107071836 */ /* 0x000fe20000000000 */
[----:B------:R-:W-:-:S05]  /*02c0*/  @!P2 LOP3.LUT R7, RZ, R16, RZ, 0x33, !PT ;  /* 0x00000010ff07a212 */ /* 0x000fca00078e33ff */
[----:B------:R-:W-:-:S05]  /*02d0*/  IMAD.IADD R8, R10, 0x1, R7 ;  /* 0x000000010a087824 */ /* 0x000fca00078e0207 */
[C---:B------:R-:W-:Y:S02]  /*02e0*/  LOP3.LUT R6, R8.reuse, 0x3, RZ, 0xc0, !PT ;  /* 0x0000000308067812 */ /* 0x040fe400078ec0ff */
[----:B------:R-:W-:Y:S02]  /*02f0*/  ISETP.GE.U32.AND P1, PT, R8, 0x3, PT ;  /* 0x000000030800780c */ /* 0x000fe40003f26070 */
[----:B------:R-:W-:-:S13]  /*0300*/  ISETP.NE.AND P0, PT, R6, 0x3, PT ;  /* 0x000000030600780c */ /* 0x000fda0003f05270 */
[----:B------:R-:W-:Y:S05]  /*0310*/  @!P0 BRA `(.L_x_3) ;  /* 0x00000000006c8947 */ /* 0x000fea0003800000 */
[----:B------:R-:W0:Y:S01]  /*0320*/  S2UR UR5, SR_CgaCtaId ;  /* 0x00000000000579c3 */ /* 0x000e220000008800 */
[----:B------:R-:W-:Y:S01]  /*0330*/  UMOV UR4, 0x400 ;  /* 0x0000040000047882 */ /* 0x000fe20000000000 */
[----:B------:R-:W-:Y:S01]  /*0340*/  VIADD R8, R8, 0x1 ;  /* 0x0000000108087836 */ /* 0x000fe20000000000 */
[----:B------:R-:W-:Y:S01]  /*0350*/  UIADD3 UR4, UPT, UPT, UR4, 0x80, URZ ;  /* 0x0000008004047890 */ /* 0x000fe2000fffe0ff */
[----:B------:R-:W-:Y:S01]  /*0360*/  IADD3 R13, PT, PT, R5, R4, RZ ;  /* 0x00000004050d7210 */ /* 0x000fe20007ffe0ff */
[----:B------:R-:W-:Y:S02]  /*0370*/  IMAD.MOV.U32 R14, RZ, RZ, RZ ;  /* 0x000000ffff0e7224 */ /* 0x000fe400078e00ff */
[----:B------:R-:W-:Y:S01]  /*0380*/  LOP3.LUT R8, R8, 0x3, RZ, 0xc0, !PT ;  /* 0x0000000308087812 */ /* 0x000fe200078ec0ff */
[----:B------:R-:W1:Y:S01]  /*0390*/  LDC.64 R6, c[0x0][0x380] ;  /* 0x0000e000ff067b82 */ /* 0x000e620000000a00 */
[----:B------:R-:W-:Y:S02]  /*03a0*/  IMAD.MOV.U32 R15, RZ, RZ, R5 ;  /* 0x000000ffff0f7224 */ /* 0x000fe400078e0005 */
[----:B------:R-:W-:Y:S01]  /*03b0*/  IADD3 R10, PT, PT, -R8, RZ, RZ ;  /* 0x000000ff080a7210 */ /* 0x000fe20007ffe1ff */
[----:B0-----:R-:W-:-:S06]  /*03c0*/  ULEA UR4, UR5, UR4, 0x18 ;  /* 0x0000000405047291 */ /* 0x001fcc000f8ec0ff */
[----:B------:R-:W-:-:S07]  /*03d0*/  LEA R11, R5, UR4, 0x2 ;  /* 0x00000004050b7c11 */ /* 0x000fce000f8e10ff */
.L_x_4:
[----:B-1----:R-:W-:-:S06]  /*03e0*/  IMAD.WIDE R8, R13, 0x4, R6 ;  /* 0x000000040d087825 */ /* 0x002fcc00078e0206 */
[----:B------:R-:W2:Y:S01]  /*03f0*/  LDG.E.CONSTANT R8, desc[UR8][R8.64] ;  /* 0x0000000808087981 */ /* 0x000ea2000c1e9900 */
[----:B------:R-:W-:Y:S01]  /*0400*/  IADD3 R10, PT, PT, R10, 0x1, RZ ;  /* 0x000000010a0a7810 */ /* 0x000fe20007ffe0ff */
[C---:B------:R-:W-:Y:S02]  /*0410*/  IMAD.IADD R15, R16.reuse, 0x1, R15 ;  /* 0x00000001100f7824 */ /* 0x040fe400078e020f */
[----:B------:R-:W-:Y:S01]  /*0420*/  IMAD.IADD R13, R16, 0x1, R13 ;  /* 0x00000001100d7824 */ /* 0x000fe200078e020d */
[----:B------:R-:W-:Y:S02]  /*0430*/  ISETP.NE.AND P0, PT, R10, RZ, PT ;  /* 0x000000ff0a00720c */ /* 0x000fe40003f05270 */
[----:B--2---:R-:W-:Y:S01]  /*0440*/  PRMT R12, R8, 0x7632, R12 ;  /* 0x00007632080c7816 */ /* 0x004fe2000000000c */
[----:B------:R0:W-:Y:S04]  /*0450*/  STS [R11], R8 ;  /* 0x000000080b007388 */ /* 0x0001e80000000800 */
[----:B------:R-:W-:-:S02]  /*0460*/  IMAD.U32 R17, R12, 0x10000, RZ ;  /* 0x000100000c117824 */ /* 0x000fc400078e00ff */
[----:B------:R-:W-:Y:S02]  /*0470*/  IMAD.U32 R12, R8, 0x10000, RZ ;  /* 0x00010000080c7824 */ /* 0x000fe400078e00ff */
[----:B------:R-:W-:Y:S01]  /*0480*/  FMUL R17, R17, R17 ;  /* 0x0000001111117220 */ /* 0x000fe20000400000 */
[----:B0-----:R-:W-:-:S03]  /*0490*/  LEA R11, R16, R11, 0x2 ;  /* 0x0000000b100b7211 */ /* 0x001fc600078e10ff */
[----:B------:R-:W-:-:S04]  /*04a0*/  FFMA R17, R12, R12, R17 ;  /* 0x0000000c0c117223 */ /* 0x000fc80000000011 */
[----:B------:R-:W-:Y:S01]  /*04b0*/  FADD R14, R17, R14 ;  /* 0x0000000e110e7221 */ /* 0x000fe20000000000 */
[----:B------:R-:W-:Y:S06]  /*04c0*/  @P0 BRA `(.L_x_4) ;  /* 0xfffffffc00c40947 */ /* 0x000fec000383ffff */
.L_x_3:
[----:B------:R-:W-:Y:S05]  /*04d0*/  BSYNC.RECONVERGENT B1 ;  /* 0x0000000000017941 */ /* 0x000fea0003800200 */
.L_x_2:
[----:B------:R-:W-:Y:S05]  /*04e0*/  @!P1 BRA `(.L_x_1) ;  /* 0x0000000000dc9947 */ /* 0x000fea0003800000 */
[----:B------:R-:W0:Y:S01]  /*04f0*/  S2UR UR5, SR_CgaCtaId ;  /* 0x00000000000579c3 */ /* 0x000e220000008800 */
[----:B------:R-:W-:Y:S01]  /*0500*/  UMOV UR4, 0x400 ;  /* 0x0000040000047882 */ /* 0x000fe20000000000 */
[----:B------:R-:W-:Y:S01]  /*0510*/  IMAD.SHL.U32 R18, R16, 0x4, RZ ;  /* 0x0000000410127824 */ /* 0x000fe200078e00ff */
[----:B------:R-:W-:Y:S01]  /*0520*/  UIADD3 UR4, UPT, UPT, UR4, 0x80, URZ ;  /* 0x0000008004047890 */ /* 0x000fe2000fffe0ff */
[----:B------:R-:W-:-:S04]  /*0530*/  IMAD.IADD R17, R4, 0x1, R15 ;  /* 0x0000000104117824 */ /* 0x000fc800078e020f */
[----:B------:R-:W1:Y:S01]  /*0540*/  LDC.64 R6, c[0x0][0x380] ;  /* 0x0000e000ff067b82 */ /* 0x000e620000000a00 */
[----:B0-----:R-:W-:-:S06]  /*0550*/  ULEA UR4, UR5, UR4, 0x18 ;  /* 0x0000000405047291 */ /* 0x001fcc000f8ec0ff */
[----:B------:R-:W-:-:S07]  /*0560*/  LEA R19, R15, UR4, 0x2 ;  /* 0x000000040f137c11 */ /* 0x000fce000f8e10ff */
.L_x_5:
[----:B-1----:R-:W-:-:S05]  /*0570*/  IMAD.WIDE R22, R17, 0x4, R6 ;  /* 0x0000000411167825 */ /* 0x002fca00078e0206 */
[----:B------:R-:W2:Y:S01]  /*0580*/  LDG.E.CONSTANT R20, desc[UR8][R22.64] ;  /* 0x0000000816147981 */ /* 0x000ea2000c1e9900 */
[----:B------:R-:W-:-:S04]  /*0590*/  IADD3 R10, P0, PT, R18, R22, RZ ;  /* 0x00000016120a7210 */ /* 0x000fc80007f1e0ff */
[----:B------:R-:W-:Y:S02]  /*05a0*/  IADD3.X R11, PT, PT, RZ, R23, RZ, P0, !PT ;  /* 0x00000017ff0b7210 */ /* 0x000fe400007fe4ff */
[----:B------:R-:W-:-:S03]  /*05b0*/  IADD3 R8, P0, PT, R18, R10, RZ ;  /* 0x0000000a12087210 */ /* 0x000fc60007f1e0ff */
[----:B------:R0:W3:Y:S02]  /*05c0*/  LDG.E.CONSTANT R10, desc[UR8][R10.64] ;  /* 0x000000080a0a7981 */ /* 0x0000e4000c1e9900 */
[----:B------:R-:W-:Y:S01]  /*05d0*/  IMAD.X R9, RZ, RZ, R11, P0 ;  /* 0x000000ffff097224 */ /* 0x000fe200000e060b */
[----:B------:R-:W-:-:S04]  /*05e0*/  IADD3 R12, P0, PT, R18, R8, RZ ;  /* 0x00000008120c7210 */ /* 0x000fc80007f1e0ff */
[----:B------:R1:W4:Y:S01]  /*05f0*/  LDG.E.CONSTANT R8, desc[UR8][R8.64] ;  /* 0x0000000808087981 */ /* 0x000322000c1e9900 */
[----:B------:R-:W-:-:S05]  /*0600*/  IMAD.X R13, RZ, RZ, R9, P0 ;  /* 0x000000ffff0d7224 */ /* 0x000fca00000e0609 */
[----:B------:R4:W5:Y:S01]  /*0610*/  LDG.E.CONSTANT R12, desc[UR8][R12.64] ;  /* 0x000000080c0c7981 */ /* 0x000962000c1e9900 */
[----:B0-----:R-:W-:Y:S01]  /*0620*/  IADD3 R11, PT, PT, R18, R19, RZ ;  /* 0x00000013120b7210 */ /* 0x001fe20007ffe0ff */
[----:B------:R-:W-:Y:S02]  /*0630*/  IMAD R25, R16, 0x8, R19 ;  /* 0x0000000810197824 */ /* 0x000fe400078e0213 */
[C---:B------:R-:W-:Y:S02]  /*0640*/  IMAD.IADD R15, R18.reuse, 0x1, R15 ;  /* 0x00000001120f7824 */ /* 0x040fe400078e020f */
[----:B------:R-:W-:-:S03]  /*0650*/  IMAD.IADD R17, R18, 0x1, R17 ;  /* 0x0000000112117824 */ /* 0x000fc600078e0211 */
[----:B------:R-:W-:Y:S02]  /*0660*/  ISETP.GE.AND P0, PT, R15, R0, PT ;  /* 0x000000000f00720c */ /* 0x000fe40003f06270 */
[C---:B--2---:R-:W-:Y:S01]  /*0670*/  PRMT R21, R20.reuse, 0x7632, R21 ;  /* 0x0000763214157816 */ /* 0x044fe20000000015 */
[----:B------:R0:W-:Y:S03]  /*0680*/  STS [R19], R20 ;  /* 0x0000001413007388 */ /* 0x0001e60000000800 */
[----:B------:R-:W-:Y:S01]  /*0690*/  SHF.L.U32 R22, R21, 0x10, RZ ;  /* 0x0000001015167819 */ /* 0x000fe200000006ff */
[----:B------:R-:W-:-:S04]  /*06a0*/  IMAD.U32 R21, R20, 0x10000, RZ ;  /* 0x0001000014157824 */ /* 0x000fc800078e00ff */
[----:B------:R-:W-:Y:S01]  /*06b0*/  FMUL R22, R22, R22 ;  /* 0x0000001616167220 */ /* 0x000fe20000400000 */
[C---:B---3--:R-:W-:Y:S01]  /*06c0*/  PRMT R23, R10.reuse, 0x7632, R23 ;  /* 0x000076320a177816 */ /* 0x048fe20000000017 */
[----:B------:R2:W-:Y:S01]  /*06d0*/  STS [R11], R10 ;  /* 0x0000000a0b007388 */ /* 0x0005e20000000800 */
[----:B-1----:R-:W-:Y:S02]  /*06e0*/  IMAD.U32 R9, R10, 0x10000, RZ ;  /* 0x000100000a097824 */ /* 0x002fe400078e00ff */
[----:B------:R-:W-:Y:S01]  /*06f0*/  FFMA R21, R21, R21, R22 ;  /* 0x0000001515157223 */ /* 0x000fe20000000016 */
[----:B------:R-:W-:-:S03]  /*0700*/  IMAD.U32 R23, R23, 0x10000, RZ ;  /* 0x0001000017177824 */ /* 0x000fc600078e00ff */
[----:B------:R-:W-:Y:S01]  /*0710*/  FADD R21, R21, R14 ;  /* 0x0000000e15157221 */ /* 0x000fe20000000000 */
[----:B----4-:R-:W-:Y:S01]  /*0720*/  PRMT R13, R8, 0x7632, R13 ;  /* 0x00007632080d7816 */ /* 0x010fe2000000000d */
[----:B------:R-:W-:Y:S01]  /*0730*/  FMUL R14, R23, R23 ;  /* 0x00000017170e7220 */ /* 0x000fe20000400000 */
[----:B------:R-:W-:Y:S01]  /*0740*/  IMAD R23, R16, 0xc, R19 ;  /* 0x0000000c10177824 */ /* 0x000fe200078e0213 */
[----:B------:R3:W-:Y:S01]  /*0750*/  STS [R25], R8 ;  /* 0x0000000819007388 */ /* 0x0007e20000000800 */
[----:B------:R-:W-:Y:S01]  /*0760*/  SHF.L.U32 R13, R13, 0x10, RZ ;  /* 0x000000100d0d7819 */ /* 0x000fe200000006ff */
[----:B------:R-:W-:Y:S01]  /*0770*/  FFMA R14, R9, R9, R14 ;  /* 0x00000009090e7223 */ /* 0x000fe2000000000e */
[----:B-----5:R-:W-:Y:S01]  /*0780*/  PRMT R22, R12, 0x7632, R22 ;  /* 0x000076320c167816 */ /* 0x020fe20000000016 */
[----:B------:R3:W-:Y:S01]  /*0790*/  STS [R23], R12 ;  /* 0x0000000c17007388 */ /* 0x0007e20000000800 */
[----:B------:R-:W-:Y:S02]  /*07a0*/  IMAD.U32 R9, R8, 0x10000, RZ ;  /* 0x0001000008097824 */ /* 0x000fe400078e00ff */
[----:B0-----:R-:W-:Y:S01]  /*07b0*/  FMUL R20, R13, R13 ;  /* 0x0000000d0d147220 */ /* 0x001fe20000400000 */
[----:B--2---:R-:W-:Y:S01]  /*07c0*/  SHF.L.U32 R10, R12, 0x10, RZ ;  /* 0x000000100c0a7819 */ /* 0x004fe200000006ff */
[----:B------:R-:W-:-:S02]  /*07d0*/  IMAD.U32 R22, R22, 0x10000, RZ ;  /* 0x0001000016167824 */ /* 0x000fc400078e00ff */
[----:B------:R-:W-:Y:S01]  /*07e0*/  FADD R14, R21, R14 ;  /* 0x0000000e150e7221 */ /* 0x000fe20000000000 */
[----:B------:R-:W-:Y:S01]  /*07f0*/  FFMA R9, R9, R9, R20 ;  /* 0x0000000909097223 */ /* 0x000fe20000000014 */
[----:B------:R-:W-:Y:S01]  /*0800*/  LEA R19, R16, R19, 0x4 ;  /* 0x0000001310137211 */ /* 0x000fe200078e20ff */
[----:B------:R-:W-:Y:S02]  /*0810*/  FMUL R11, R22, R22 ;  /* 0x00000016160b7220 */ /* 0x000fe40000400000 */
[----:B------:R-:W-:Y:S02]  /*0820*/  FADD R14, R14, R9 ;  /* 0x000000090e0e7221 */ /* 0x000fe40000000000 */
[----:B------:R-:W-:-:S04]  /*0830*/  FFMA R11, R10, R10, R11 ;  /* 0x0000000a0a0b7223 */ /* 0x000fc8000000000b */
[----:B------:R-:W-:Y:S01]  /*0840*/  FADD R14, R14, R11 ;  /* 0x0000000b0e0e7221 */ /* 0x000fe20000000000 */
[----:B---3--:R-:W-:Y:S06]  /*0850*/  @!P0 BRA `(.L_x_5) ;  /* 0xfffffffc00448947 */ /* 0x008fec000383ffff */
.L_x_1:
[----:B------:R-:W-:Y:S05]  /*0860*/  BSYNC.RECONVERGENT B0 ;  /* 0x0000000000007941 */ /* 0x000fea0003800200 */
.L_x_0:
[----:B------:R-:W-:-:S04]  /*0870*/  LOP3.LUT R6, R3, 0x1, RZ, 0xc0, !PT ;  /* 0x0000000103067812 */ /* 0x000fc800078ec0ff */
[----:B------:R-:W-:-:S04]  /*0880*/  ISETP.NE.U32.AND P0, PT, R6, 0x1, PT ;  /* 0x000000010600780c */ /* 0x000fc80003f05070 */
[----:B------:R-:W-:-:S13]  /*0890*/  ISETP.NE.OR P0, PT, R5, RZ, P0 ;  /* 0x000000ff0500720c */ /* 0x000fda0000705670 */
[----:B------:R-:W0:Y:S01]  /*08a0*/  @!P0 LDC.64 R6, c[0x0][0x380] ;  /* 0x0000e000ff068b82 */ /* 0x000e220000000a00 */
[----:B------:R-:W-:-:S04]  /*08b0*/  @!P0 IMAD.IADD R9, R4, 0x1, R0 ;  /* 0x0000000104098824 */ /* 0x000fc800078e0200 */
[----:B0-----:R-:W-:-:S06]  /*08c0*/  @!P0 IMAD.WIDE R6, R9, 0x4, R6 ;  /* 0x0000000409068825 */ /* 0x001fcc00078e0206 */
[----:B------:R-:W2:Y:S01]  /*08d0*/  @!P0 LDG.E.U16.CONSTANT R6, desc[UR8][R6.64] ;  /* 0x0000000806068981 */ /* 0x000ea2000c1e9500 */
[----:B------:R-:W-:Y:S02]  /*08e0*/  LOP3.LUT P1, R12, R5, 0x1f, RZ, 0xc0, !PT ;  /* 0x0000001f050c7812 */ /* 0x000fe4000782c0ff */
[----:B------:R-:W-:Y:S01]  /*08f0*/  @!P0 MOV R13, 0x400 ;  /* 0x00000400000d8802 */ /* 0x000fe20000000f00 */
[----:B------:R-:W0:Y:S03]  /*0900*/  @!P0 S2R R16, SR_CgaCtaId ;  /* 0x0000000000108919 */ /* 0x000e260000008800 */
[----:B------:R-:W-:-:S07]  /*0910*/  @!P0 IADD3 R13, PT, PT, R13, 0x80, RZ ;  /* 0x000000800d0d8810 */ /* 0x000fce0007ffe0ff */
[----:B------:R-:W1:Y:S01]  /*0920*/  @!P1 S2R R18, SR_CgaCtaId ;  /* 0x0000000000129919 */ /* 0x000e620000008800 */
[----:B0-----:R-:W-:-:S05]  /*0930*/  @!P0 LEA R13, R16, R13, 0x18 ;  /* 0x0000000d100d8211 */ /* 0x001fca00078ec0ff */
[----:B------:R-:W-:Y:S02]  /*0940*/  @!P0 IMAD R0, R0, 0x4, R13 ;  /* 0x0000000400008824 */ /* 0x000fe400078e020d */
[----:B--2---:R-:W-:-:S04]  /*0950*/  @!P0 IMAD.U32 R9, R6, 0x10000, RZ ;  /* 0x0001000006098824 */ /* 0x004fc800078e00ff */
[----:B------:R-:W-:-:S05]  /*0960*/  @!P0 FFMA R14, R9, R9, R14 ;  /* 0x00000009090e8223 */ /* 0x000fca000000000e */
[----:B------:R-:W0:Y:S02]  /*0970*/  SHFL.BFLY PT, R9, R14, 0x10, 0x1f ;  /* 0x0e001f000e097f89 */ /* 0x000e2400000e0000 */
[----:B0-----:R-:W-:-:S05]  /*0980*/  FADD R9, R9, R14 ;  /* 0x0000000e09097221 */ /* 0x001fca0000000000 */
[----:B------:R-:W0:Y:S02]  /*0990*/  SHFL.BFLY PT, R8, R9, 0x8, 0x1f ;  /* 0x0d001f0009087f89 */ /* 0x000e2400000e0000 */
[----:B0-----:R-:W-:Y:S01]  /*09a0*/  FADD R8, R9, R8 ;  /* 0x0000000809087221 */ /* 0x001fe20000000000 */
[----:B------:R-:W-:-:S04]  /*09b0*/  @!P1 MOV R9, 0x400 ;  /* 0x0000040000099802 */ /* 0x000fc80000000f00 */
[----:B------:R-:W0:Y:S02]  /*09c0*/  SHFL.BFLY PT, R11, R8, 0x4, 0x1f ;  /* 0x0c801f00080b7f89 */ /* 0x000e2400000e0000 */
[----:B0-----:R-:W-:Y:S01]  /*09d0*/  FADD R11, R8, R11 ;  /* 0x0000000b080b7221 */ /* 0x001fe20000000000 */
[----:B-1----:R-:W-:-:S04]  /*09e0*/  @!P1 LEA R8, R18, R9, 0x18 ;  /* 0x0000000912089211 */ /* 0x002fc800078ec0ff */
[----:B------:R-:W0:Y:S01]  /*09f0*/  SHFL.BFLY PT, R10, R11, 0x2, 0x1f ;  /* 0x0c401f000b0a7f89 */ /* 0x000e2200000e0000 */
[----:B------:R-:W-:Y:S01]  /*0a00*/  @!P1 LEA.HI R8, R5, R8, RZ, 0x1d ;  /* 0x0000000805089211 */ /* 0x000fe200078fe8ff */
[----:B0-----:R-:W-:-:S05]  /*0a10*/  FADD R10, R11, R10 ;  /* 0x0000000a0b0a7221 */ /* 0x001fca0000000000 */
[----:B------:R-:W0:Y:S02]  /*0a20*/  SHFL.BFLY PT, R7, R10, 0x1, 0x1f ;  /* 0x0c201f000a077f89 */ /* 0x000e2400000e0000 */
[----:B0-----:R-:W-:Y:S01]  /*0a30*/  FADD R9, R10, R7 ;  /* 0x000000070a097221 */ /* 0x001fe20000000000 */
[----:B------:R-:W-:-:S05]  /*0a40*/  @!P0 PRMT R7, R6, 0x5410, RZ ;  /* 0x0000541006078816 */ /* 0x000fca00000000ff */
[----:B------:R0:W-:Y:S01]  /*0a50*/  @!P0 STS [R0], R7 ;  /* 0x0000000700008388 */ /* 0x0001e20000000800 */
[----:B------:R-:W-:-:S03]  /*0a60*/  ISETP.GT.U32.AND P0, PT, R5, 0x1f, PT ;  /* 0x0000001f0500780c */ /* 0x000fc60003f04070 */
[----:B------:R0:W-:Y:S01]  /*0a70*/  @!P1 STS [R8], R9 ;  /* 0x0000000908009388 */ /* 0x0001e20000000800 */
[----:B------:R-:W-:Y:S09]  /*0a80*/  BAR.SYNC.DEFER_BLOCKING 0x0 ;  /* 0x0000000000007b1d */ /* 0x000ff20000010000 */
[----:B0-----:R-:W-:Y:S05]  /*0a90*/  @P0 BRA `(.L_x_6) ;  /* 0x00000000006c0947 */ /* 0x001fea0003800000 */
[----:B------:R-:W0:Y:S02]  /*0aa0*/  LDCU UR4, c[0x0][0x360] ;  /* 0x00006c00ff0477ac */ /* 0x000e240008000800 */
[----:B0-----:R-:W-:-:S04]  /*0ab0*/  UIADD3 UR4, UPT, UPT, UR4, 0x1f, URZ ;  /* 0x0000001f04047890 */ /* 0x001fc8000fffe0ff */
[----:B------:R-:W-:-:S06]  /*0ac0*/  USHF.R.U32.HI UR4, URZ, 0x5, UR4 ;  /* 0x00000005ff047899 */ /* 0x000fcc0008011604 */
[----:B------:R-:W-:Y:S01]  /*0ad0*/  ISETP.GE.U32.AND P0, PT, R12, UR4, PT ;  /* 0x000000040c007c0c */ /* 0x000fe2000bf06070 */
[----:B------:R-:W-:-:S12]  /*0ae0*/  UMOV UR4, 0xffffffff ;  /* 0xffffffff00047882 */ /* 0x000fd80000000000 */
[----:B------:R-:W0:Y:S01]  /*0af0*/  @!P0 S2R R7, SR_CgaCtaId ;  /* 0x0000000000078919 */ /* 0x000e220000008800 */
[----:B------:R-:W-:-:S04]  /*0b00*/  @!P0 MOV R0, 0x400 ;  /* 0x0000040000008802 */ /* 0x000fc80000000f00 */
[----:B0-----:R-:W-:Y:S01]  /*0b10*/  @!P0 LEA R7, R7, R0, 0x18 ;  /* 0x0000000007078211 */ /* 0x001fe200078ec0ff */
[----:B------:R-:W-:-:S03]  /*0b20*/  IMAD.MOV.U32 R0, RZ, RZ, RZ ;  /* 0x000000ffff007224 */ /* 0x000fc600078e00ff */
[----:B------:R-:W-:-:S05]  /*0b30*/  @!P0 LEA R6, R12, R7, 0x2 ;  /* 0x000000070c068211 */ /* 0x000fca00078e10ff */
[----:B------:R0:W1:Y:S01]  /*0b40*/  @!P0 LDS R0, [R6] ;  /* 0x0000000006008984 */ /* 0x0000620000000800 */
[----:B------:R-:W-:Y:S01]  /*0b50*/  ISETP.NE.AND P0, PT, R12, RZ, PT ;  /* 0x000000ff0c00720c */ /* 0x000fe20003f05270 */
[----:B------:R-:W-:-:S12]  /*0b60*/  BRA.DIV UR4, `(.L_x_7) ;  /* 0x0000000e04087947 */ /* 0x000fd8000b800000 */
[----:B-1----:R-:W1:Y:S02]  /*0b70*/  SHFL.BFLY PT, R7, R0, 0x10, 0x1f ;  /* 0x0e001f0000077f89 */ /* 0x002e6400000e0000 */
[----:B-1----:R-:W-:-:S05]  /*0b80*/  FADD R7, R7, R0 ;  /* 0x0000000007077221 */ /* 0x002fca0000000000 */
[----:B0-----:R-:W0:Y:S02]  /*0b90*/  SHFL.BFLY PT, R6, R7, 0x8, 0x1f ;  /* 0x0d001f0007067f89 */ /* 0x001e2400000e0000 */
[----:B0-----:R-:W-:-:S05]  /*0ba0*/  FADD R6, R7, R6 ;  /* 0x0000000607067221 */ /* 0x001fca0000000000 */
[----:B------:R-:W0:Y:S02]  /*0bb0*/  SHFL.BFLY PT, R9, R6, 0x4, 0x1f ;  /* 0x0c801f0006097f89 */ /* 0x000e2400000e0000 */
[----:B0-----:R-:W-:-:S05]  /*0bc0*/  FADD R9, R6, R9 ;  /* 0x0000000906097221 */ /* 0x001fca0000000000 */
[----:B------:R-:W0:Y:S02]  /*0bd0*/  SHFL.BFLY PT, R8, R9, 0x2, 0x1f ;  /* 0x0c401f0009087f89 */ /* 0x000e2400000e0000 */
[----:B0-----:R-:W-:-:S05]  /*0be0*/  FADD R8, R9, R8 ;  /* 0x0000000809087221 */ /* 0x001fca0000000000 */
[----:B------:R0:W1:Y:S02]  /*0bf0*/  SHFL.BFLY PT, R11, R8, 0x1, 0x1f ;  /* 0x0c201f00080b7f89 */ /* 0x00006400000e0000 */
.L_x_18:
[----:B------:R-:W2:Y:S01]  /*0c00*/  @!P0 S2R R7, SR_CgaCtaId ;  /* 0x0000000000078919 */ /* 0x000ea20000008800 */
[----:B------:R-:W-:Y:S01]  /*0c10*/  @!P0 MOV R0, 0x400 ;  /* 0x0000040000008802 */ /* 0x000fe20000000f00 */
[----:B-1----:R-:W-:-:S03]  /*0c20*/  FADD R11, R8, R11 ;  /* 0x0000000b080b7221 */ /* 0x002fc60000000000 */
[----:B--2---:R-:W-:-:S05]  /*0c30*/  @!P0 LEA R0, R7, R0, 0x18 ;  /* 0x0000000007008211 */ /* 0x004fca00078ec0ff */
[----:B------:R1:W-:Y:S02]  /*0c40*/  @!P0 STS [R0], R11 ;  /* 0x0000000b00008388 */ /* 0x0003e40000000800 */
.L_x_6:
[----:B------:R-:W-:Y:S05]  /*0c50*/  WARPSYNC.ALL ;  /* 0x0000000000007948 */ /* 0x000fea0003800000 */
[----:B------:R-:W2:Y:S08]  /*0c60*/  S2UR UR5, SR_CgaCtaId ;  /* 0x00000000000579c3 */ /* 0x000eb00000008800 */
[----:B------:R-:W-:Y:S01]  /*0c70*/  BAR.SYNC.DEFER_BLOCKING 0x0 ;  /* 0x0000000000007b1d */ /* 0x000fe20000010000 */
[----:B------:R-:W-:-:S05]  /*0c80*/  I2FP.F32.S32 R3, R3 ;  /* 0x0000000300037245 */ /* 0x000fca0000201400 */
[----:B------:R-:W-:Y:S01]  /*0c90*/  UMOV UR4, 0x400 ;  /* 0x0000040000047882 */ /* 0x000fe20000000000 */
[----:B------:R-:W3:Y:S01]  /*0ca0*/  MUFU.RCP R6, R3 ;  /* 0x0000000300067308 */ /* 0x000ee20000001000 */
[----:B--2---:R-:W-:Y:S01]  /*0cb0*/  ULEA UR4, UR5, UR4, 0x18 ;  /* 0x0000000405047291 */ /* 0x004fe2000f8ec0ff */
[----:B---3--:R-:W-:-:S04]  /*0cc0*/  FFMA R7, -R3, R6, 1 ;  /* 0x3f80000003077423 */ /* 0x008fc80000000106 */
[----:B------:R-:W-:-:S04]  /*0cd0*/  FFMA R7, R6, R7, R6 ;  /* 0x0000000706077223 */ /* 0x000fc80000000006 */
[----:B-1----:R-:W1:Y:S02]  /*0ce0*/  LDS R0, [UR4] ;  /* 0x00000004ff007984 */ /* 0x002e640008000800 */
[----:B-1----:R-:W1:Y:S01]  /*0cf0*/  FCHK P0, R0, R3 ;  /* 0x0000000300007302 */ /* 0x002e620000000000 */
[----:B------:R-:W-:-:S04]  /*0d00*/  FFMA R6, R0, R7, RZ ;  /* 0x0000000700067223 */ /* 0x000fc800000000ff */
[----:B0-----:R-:W-:-:S04]  /*0d10*/  FFMA R8, -R3, R6, R0 ;  /* 0x0000000603087223 */ /* 0x001fc80000000100 */
[----:B------:R-:W-:Y:S01]  /*0d20*/  FFMA R6, R7, R8, R6 ;  /* 0x0000000807067223 */ /* 0x000fe20000000006 */
[----:B-1----:R-:W-:Y:S06]  /*0d30*/  @!P0 BRA `(.L_x_8) ;  /* 0x00000000000c8947 */ /* 0x002fec0003800000 */
[----:B------:R-:W-:-:S07]  /*0d40*/  MOV R6, 0xd60 ;  /* 0x00000d6000067802 */ /* 0x000fce0000000f00 */
[----:B------:R-:W-:Y:S05]  /*0d50*/  CALL.REL.NOINC `($__internal_0_$__cuda_sm3x_div_rn_noftz_f32_slowpath) ;  /* 0x0000000c00187944 */ /* 0x000fea0003c00000 */
[----:B------:R-:W-:-:S07]  /*0d60*/  IMAD.MOV.U32 R6, RZ, RZ, R0 ;  /* 0x000000ffff067224 */ /* 0x000fce00078e0000 */
.L_x_8:
[----:B------:R-:W0:Y:S01]  /*0d70*/  LDCU UR4, c[0x0][0x3a0] ;  /* 0x00007400ff0477ac */ /* 0x000e220008000800 */
[----:B------:R-:W-:Y:S01]  /*0d80*/  ISETP.GE.AND P0, PT, R5, R2, PT ;  /* 0x000000020500720c */ /* 0x000fe20003f06270 */
[----:B0-----:R-:W-:-:S12]  /*0d90*/  FADD R3, R6, UR4 ;  /* 0x0000000406037e21 */ /* 0x001fd80008000000 */
[----:B------:R-:W-:Y:S05]  /*0da0*/  @P0 EXIT ;  /* 0x000000000000094d */ /* 0x000fea0003800000 */
[----:B------:R-:W0:Y:S01]  /*0db0*/  LDCU UR4, c[0x0][0x360] ;  /* 0x00006c00ff0477ac */ /* 0x000e220008000800 */
[----:B------:R-:W-:Y:S01]  /*0dc0*/  BSSY.RECONVERGENT B0, `(.L_x_9) ;  /* 0x0000043000007945 */ /* 0x000fe20003800200 */
[----:B0-----:R-:W0:Y:S01]  /*0dd0*/  I2F.U32.RP R10, UR4 ;  /* 0x00000004000a7d06 */ /* 0x001e220008209000 */
[----:B------:R-:W-:Y:S01]  /*0de0*/  VIADD R9, R5, UR4 ;  /* 0x0000000405097c36 */ /* 0x000fe20008000000 */
[----:B------:R-:W-:-:S04]  /*0df0*/  ISETP.NE.U32.AND P3, PT, RZ, UR4, PT ;  /* 0x00000004ff007c0c */ /* 0x000fc8000bf65070 */
[----:B------:R-:W-:Y:S02]  /*0e00*/  ISETP.GE.U32.AND P0, PT, R9, R2, PT ;  /* 0x000000020900720c */ /* 0x000fe40003f06070 */
[-C--:B------:R-:W-:Y:S02]  /*0e10*/  VIMNMX.U32 R0, PT, PT, R2, R9.reuse, !PT ;  /* 0x0000000902007248 */ /* 0x080fe40007fe0000 */
[----:B------:R-:W-:Y:S02]  /*0e20*/  SEL R8, RZ, 0x1, P0 ;  /* 0x00000001ff087807 */ /* 0x000fe40000000000 */
[C---:B------:R-:W-:Y:S02]  /*0e30*/  FSETP.GEU.AND P0, PT, |R3|.reuse, 1.175494350822287508e-38, PT ;  /* 0x008000000300780b */ /* 0x040fe40003f0e200 */
[----:B------:R-:W-:Y:S01]  /*0e40*/  IADD3 R0, PT, PT, R0, -R9, -R8 ;  /* 0x8000000900007210 */ /* 0x000fe20007ffe808 */
[----:B0-----:R-:W0:Y:S10]  /*0e50*/  MUFU.RCP R10, R10 ;  /* 0x0000000a000a7308 */ /* 0x001e340000001000 */
[----:B------:R-:W-:Y:S01]  /*0e60*/  @!P0 FMUL R3, R3, 16777216 ;  /* 0x4b80000003038820 */ /* 0x000fe20000400000 */
[----:B0-----:R-:W-:-:S04]  /*0e70*/  VIADD R6, R10, 0xffffffe ;  /* 0x0ffffffe0a067836 */ /* 0x001fc80000000000 */
[----:B------:R0:W1:Y:S02]  /*0e80*/  F2I.FTZ.U32.TRUNC.NTZ R7, R6 ;  /* 0x0000000600077305 */ /* 0x000064000021f000 */
[----:B0-----:R-:W-:Y:S01]  /*0e90*/  IMAD.MOV.U32 R6, RZ, RZ, RZ ;  /* 0x000000ffff067224 */ /* 0x001fe200078e00ff */
[----:B-1----:R-:W-:-:S05]  /*0ea0*/  IADD3 R11, PT, PT, RZ, -R7, RZ ;  /* 0x80000007ff0b7210 */ /* 0x002fca0007ffe0ff */
[----:B------:R-:W-:-:S04]  /*0eb0*/  IMAD R11, R11, UR4, RZ ;  /* 0x000000040b0b7c24 */ /* 0x000fc8000f8e02ff */
[----:B------:R-:W-:-:S06]  /*0ec0*/  IMAD.HI.U32 R7, R7, R11, R6 ;  /* 0x0000000b07077227 */ /* 0x000fcc00078e0006 */
[----:B------:R-:W-:-:S05]  /*0ed0*/  IMAD.HI.U32 R7, R7, R0, RZ ;  /* 0x0000000007077227 */ /* 0x000fca00078e00ff */
[----:B------:R-:W-:-:S05]  /*0ee0*/  IADD3 R9, PT, PT, -R7, RZ, RZ ;  /* 0x000000ff07097210 */ /* 0x000fca0007ffe1ff */
[----:B------:R-:W-:-:S05]  /*0ef0*/  IMAD R0, R9, UR4, R0 ;  /* 0x0000000409007c24 */ /* 0x000fca000f8e0200 */
[----:B------:R-:W-:-:S13]  /*0f00*/  ISETP.GE.U32.AND P1, PT, R0, UR4, PT ;  /* 0x0000000400007c0c */ /* 0x000fda000bf26070 */
[----:B------:R-:W-:Y:S02]  /*0f10*/  @P1 VIADD R0, R0, -UR4 ;  /* 0x8000000400001c36 */ /* 0x000fe40008000000 */
[----:B------:R-:W-:-:S03]  /*0f20*/  @P1 VIADD R7, R7, 0x1 ;  /* 0x0000000107071836 */ /* 0x000fc60000000000 */
[----:B------:R-:W-:Y:S02]  /*0f30*/  ISETP.GE.U32.AND P2, PT, R0, UR4, PT ;  /* 0x0000000400007c0c */ /* 0x000fe4000bf46070 */
[----:B------:R-:W0:Y:S11]  /*0f40*/  MUFU.RSQ R0, R3 ;  /* 0x0000000300007308 */ /* 0x000e360000001400 */
[----:B------:R-:W-:-:S02]  /*0f50*/  @P2 IADD3 R7, PT, PT, R7, 0x1, RZ ;  /* 0x0000000107072810 */ /* 0x000fc40007ffe0ff */
[----:B------:R-:W-:Y:S01]  /*0f60*/  @!P3 LOP3.LUT R7, RZ, UR4, RZ, 0x33, !PT ;  /* 0x00000004ff07bc12 */ /* 0x000fe2000f8e33ff */
[----:B0-----:R-:W-:-:S04]  /*0f70*/  @!P0 FMUL R0, R0, 4096 ;  /* 0x4580000000008820 */ /* 0x001fc80000400000 */
        /* <DEDUP_REMOVED lines=9> */
[----:B------:R-:W-:-:S03]  /*1010*/  IADD3 R11, PT, PT, R5, R4, RZ ;  /* 0x00000004050b7210 */ /* 0x000fc60007ffe0ff */
[----:B------:R-:W-:Y:S01]  /*1020*/  LOP3.LUT R10, R3, 0x3, RZ, 0xc0, !PT ;  /* 0x00000003030a7812 */ /* 0x000fe200078ec0ff */
[----:B------:R-:W1:Y:S08]  /*1030*/  LDC.64 R6, c[0x0][0x390] ;  /* 0x0000e400ff067b82 */ /* 0x000e700000000a00 */
[----:B------:R-:W2:Y:S01]  /*1040*/  LDC.64 R8, c[0x0][0x388] ;  /* 0x0000e200ff087b82 */ /* 0x000ea20000000a00 */
[----:B0-----:R-:W-:-:S06]  /*1050*/  ULEA UR5, UR6, UR5, 0x18 ;  /* 0x0000000506057291 */ /* 0x001fcc000f8ec0ff */
[----:B------:R-:W-:Y:S01]  /*1060*/  LEA R3, R5, UR5, 0x2 ;  /* 0x0000000505037c11 */ /* 0x000fe2000f8e10ff */
[----:B------:R-:W-:Y:S02]  /*1070*/  IMAD R5, R10, UR4, R5 ;  /* 0x000000040a057c24 */ /* 0x000fe4000f8e0205 */
[----:B------:R-:W-:-:S07]  /*1080*/  IMAD.MOV R10, RZ, RZ, -R10 ;  /* 0x000000ffff0a7224 */ /* 0x000fce00078e0a0a */
.L_x_11:
[----:B--2---:R-:W-:Y:S01]  /*1090*/  IMAD.WIDE R12, R11, 0x4, R8 ;  /* 0x000000040b0c7825 */ /* 0x004fe200078e0208 */
[----:B------:R-:W0:Y:S05]  /*10a0*/  LDS R14, [R3] ;  /* 0x00000000030e7984 */ /* 0x000e2a0000000800 */
[----:B------:R-:W2:Y:S01]  /*10b0*/  LDG.E.CONSTANT R12, desc[UR8][R12.64] ;  /* 0x000000080c0c7981 */ /* 0x000ea2000c1e9900 */
[----:B------:R-:W-:-:S04]  /*10c0*/  IADD3 R10, PT, PT, R10, 0x1, RZ ;  /* 0x000000010a0a7810 */ /* 0x000fc80007ffe0ff */
[----:B------:R-:W-:Y:S02]  /*10d0*/  ISETP.NE.AND P0, PT, R10, RZ, PT ;  /* 0x000000ff0a00720c */ /* 0x000fe40003f05270 */
[C---:B0-----:R-:W-:Y:S01]  /*10e0*/  PRMT R15, R14.reuse, 0x7632, R15 ;  /* 0x000076320e0f7816 */ /* 0x041fe2000000000f */
[----:B------:R-:W-:-:S03]  /*10f0*/  IMAD.U32 R17, R14, 0x10000, RZ ;  /* 0x000100000e117824 */ /* 0x000fc600078e00ff */
[----:B------:R-:W-:Y:S01]  /*1100*/  SHF.L.U32 R15, R15, 0x10, RZ ;  /* 0x000000100f0f7819 */ /* 0x000fe200000006ff */
[----:B------:R-:W-:-:S04]  /*1110*/  FMUL R17, R0, R17 ;  /* 0x0000001100117220 */ /* 0x000fc80000400000 */
[----:B------:R-:W-:Y:S01]  /*1120*/  FMUL R15, R0, R15 ;  /* 0x0000000f000f7220 */ /* 0x000fe20000400000 */
[C---:B--2---:R-:W-:Y:S01]  /*1130*/  PRMT R14, R12.reuse, 0x7632, R14 ;  /* 0x000076320c0e7816 */ /* 0x044fe2000000000e */
[----:B------:R-:W-:Y:S02]  /*1140*/  IMAD.U32 R16, R12, 0x10000, RZ ;  /* 0x000100000c107824 */ /* 0x000fe400078e00ff */
[----:B-1----:R-:W-:-:S04]  /*1150*/  IMAD.WIDE R12, R11, 0x4, R6 ;  /* 0x000000040b0c7825 */ /* 0x002fc800078e0206 */
[----:B------:R-:W-:Y:S01]  /*1160*/  FMUL R16, R17, R16 ;  /* 0x0000001011107220 */ /* 0x000fe20000400000 */
[----:B------:R-:W-:Y:S02]  /*1170*/  IMAD.U32 R14, R14, 0x10000, RZ ;  /* 0x000100000e0e7824 */ /* 0x000fe400078e00ff */
[----:B------:R-:W-:Y:S02]  /*1180*/  VIADD R11, R11, UR4 ;  /* 0x000000040b0b7c36 */ /* 0x000fe40008000000 */
[----:B------:R-:W-:Y:S02]  /*1190*/  FMUL R15, R15, R14 ;  /* 0x0000000e0f0f7220 */ /* 0x000fe40000400000 */
[----:B------:R-:W0:Y:S03]  /*11a0*/  LDC R14, c[0x0][0x360] ;  /* 0x0000d800ff0e7b82 */ /* 0x000e260000000800 */
[----:B------:R-:W-:-:S05]  /*11b0*/  F2FP.BF16.F32.PACK_AB R15, R15, R16 ;  /* 0x000000100f0f723e */ /* 0x000fca00000010ff */
[----:B------:R3:W-:Y:S01]  /*11c0*/  STG.E desc[UR8][R12.64], R15 ;  /* 0x0000000f0c007986 */ /* 0x0007e2000c101908 */
[----:B0-----:R-:W-:Y:S01]  /*11d0*/  IMAD R3, R14, 0x4, R3 ;  /* 0x000000040e037824 */ /* 0x001fe200078e0203 */
[----:B---3--:R-:W-:Y:S06]  /*11e0*/  @P0 BRA `(.L_x_11) ;  /* 0xfffffffc00a80947 */ /* 0x008fec000383ffff */
.L_x_10:
[----:B------:R-:W-:Y:S05]  /*11f0*/  BSYNC.RECONVERGENT B0 ;  /* 0x0000000000007941 */ /* 0x000fea0003800200 */
.L_x_9:
[----:B------:R-:W-:Y:S05]  /*1200*/  @!P2 EXIT ;  /* 0x000000000000a94d */ /* 0x000fea0003800000 */
[----:B------:R-:W0:Y:S01]  /*1210*/  S2UR UR6, SR_CgaCtaId ;  /* 0x00000000000679c3 */ /* 0x000e220000008800 */
[----:B------:R-:W-:Y:S01]  /*1220*/  UMOV UR5, 0x400 ;  /* 0x0000040000057882 */ /* 0x000fe20000000000 */
[----:B------:R-:W-:Y:S01]  /*1230*/  IADD3 R19, PT, PT, R5, R4, RZ ;  /* 0x0000000405137210 */ /* 0x000fe20007ffe0ff */
[----:B------:R-:W-:Y:S02]  /*1240*/  UIADD3 UR5, UPT, UPT, UR5, 0x80, URZ ;  /* 0x0000008005057890 */ /* 0x000fe4000fffe0ff */
[----:B------:R-:W-:-:S03]  /*1250*/  USHF.L.U32 UR4, UR4, 0x2, URZ ;  /* 0x0000000204047899 */ /* 0x000fc600080006ff */
[----:B------:R-:W1:Y:S08]  /*1260*/  LDC.64 R6, c[0x0][0x390] ;  /* 0x0000e400ff067b82 */ /* 0x000e700000000a00 */
[----:B------:R-:W2:Y:S01]  /*1270*/  LDC.64 R8, c[0x0][0x388] ;  /* 0x0000e200ff087b82 */ /* 0x000ea20000000a00 */
[----:B0-----:R-:W-:-:S06]  /*1280*/  ULEA UR5, UR6, UR5, 0x18 ;  /* 0x0000000506057291 */ /* 0x001fcc000f8ec0ff */
[----:B------:R-:W-:-:S07]  /*1290*/  LEA R3, R5, UR5, 0x2 ;  /* 0x0000000505037c11 */ /* 0x000fce000f8e10ff */
.L_x_12:
[----:B0-2---:R-:W-:Y:S01]  /*12a0*/  IMAD.WIDE R12, R19, 0x4, R8 ;  /* 0x00000004130c7825 */ /* 0x005fe200078e0208 */
[----:B------:R-:W0:Y:S01]  /*12b0*/  LDC R4, c[0x0][0x360] ;  /* 0x0000d800ff047b82 */ /* 0x000e220000000800 */
[----:B------:R-:W2:Y:S01]  /*12c0*/  LDS R18, [R3] ;  /* 0x0000000003127984 */ /* 0x000ea20000000800 */
[----:B------:R-:W-:-:S03]  /*12d0*/  IADD3 R16, P0, PT, R12, UR4, RZ ;  /* 0x000000040c107c10 */ /* 0x000fc6000ff1e0ff */
[----:B------:R3:W4:Y:S02]  /*12e0*/  LDG.E.CONSTANT R11, desc[UR8][R12.64] ;  /* 0x000000080c0b7981 */ /* 0x000724000c1e9900 */
[----:B------:R-:W-:Y:S01]  /*12f0*/  IMAD.X R17, RZ, RZ, R13, P0 ;  /* 0x000000ffff117224 */ /* 0x000fe200000e060d */
[----:B------:R-:W-:-:S04]  /*1300*/  IADD3 R20, P0, PT, R16, UR4, RZ ;  /* 0x0000000410147c10 */ /* 0x000fc8000ff1e0ff */
[----:B------:R5:W4:Y:S01]  /*1310*/  LDG.E.CONSTANT R10, desc[UR8][R16.64] ;  /* 0x00000008100a7981 */ /* 0x000b22000c1e9900 */
[----:B------:R-:W-:Y:S01]  /*1320*/  IMAD.X R21, RZ, RZ, R17, P0 ;  /* 0x000000ffff157224 */ /* 0x000fe200000e0611 */
[----:B------:R-:W-:Y:S02]  /*1330*/  IADD3 R22, P0, PT, R20, UR4, RZ ;  /* 0x0000000414167c10 */ /* 0x000fe4000ff1e0ff */
[----:B---3--:R3:W-:Y:S04]  /*1340*/  LDS R12, [R3+UR4] ;  /* 0x00000004030c7984 */ /* 0x0087e80008000800 */
[----:B------:R1:W4:Y:S01]  /*1350*/  LDG.E.CONSTANT R14, desc[UR8][R20.64] ;  /* 0x00000008140e7981 */ /* 0x000322000c1e9900 */
[----:B------:R-:W-:-:S05]  /*1360*/  IADD3.X R23, PT, PT, RZ, R21, RZ, P0, !PT ;  /* 0x00000015ff177210 */ /* 0x000fca00007fe4ff */
[----:B------:R1:W4:Y:S01]  /*1370*/  LDG.E.CONSTANT R15, desc[UR8][R22.64] ;  /* 0x00000008160f7981 */ /* 0x000322000c1e9900 */
[C-C-:B0-----:R-:W-:Y:S01]  /*1380*/  IMAD R13, R4.reuse, 0x8, R3.reuse ;  /* 0x00000008040d7824 */ /* 0x141fe200078e0203 */
[----:B------:R-:W-:Y:S01]  /*1390*/  IADD3 R5, PT, PT, R5, UR4, RZ ;  /* 0x0000000405057c10 */ /* 0x000fe2000fffe0ff */
[C-C-:B-----5:R-:W-:Y:S02]  /*13a0*/  IMAD R16, R4.reuse, 0xc, R3.reuse ;  /* 0x0000000c04107824 */ /* 0x160fe400078e0203 */
[----:B---3--:R-:W-:Y:S02]  /*13b0*/  IMAD R3, R4, 0x10, R3 ;  /* 0x0000001004037824 */ /* 0x008fe400078e0203 */
[----:B------:R-:W-:Y:S04]  /*13c0*/  LDS R13, [R13] ;  /* 0x000000000d0d7984 */ /* 0x000fe80000000800 */
[----:B------:R-:W0:Y:S01]  /*13d0*/  LDS R16, [R16] ;  /* 0x0000000010107984 */ /* 0x000e220000000800 */
[C---:B--2---:R-:W-:Y:S01]  /*13e0*/  PRMT R17, R18.reuse, 0x7632, R17 ;  /* 0x0000763212117816 */ /* 0x044fe20000000011 */
[----:B-1----:R-:W-:-:S03]  /*13f0*/  IMAD.U32 R21, R18, 0x10000, RZ ;  /* 0x0001000012157824 */ /* 0x002fc600078e00ff */
[----:B------:R-:W-:Y:S01]  /*1400*/  SHF.L.U32 R25, R17, 0x10, RZ ;  /* 0x0000001011197819 */ /* 0x000fe200000006ff */
[----:B------:R-:W-:-:S04]  /*1410*/  FMUL R21, R0, R21 ;  /* 0x0000001500157220 */ /* 0x000fc80000400000 */
[----:B------:R-:W-:Y:S01]  /*1420*/  FMUL R25, R0, R25 ;  /* 0x0000001900197220 */ /* 0x000fe20000400000 */
[C---:B0-----:R-:W-:Y:S02]  /*1430*/  PRMT R22, R16.reuse, 0x7632, R22 ;  /* 0x0000763210167816 */ /* 0x041fe40000000016 */
[----:B------:R-:W-:-:S05]  /*1440*/  SHF.L.U32 R27, R16, 0x10, RZ ;  /* 0x00000010101b7819 */ /* 0x000fca00000006ff */
[----:B------:R-:W-:Y:S01]  /*1450*/  FMUL R16, R0, R27 ;  /* 0x0000001b00107220 */ /* 0x000fe20000400000 */
[C---:B----4-:R-:W-:Y:S01]  /*1460*/  PRMT R17, R11.reuse, 0x7632, R17 ;  /* 0x000076320b117816 */ /* 0x050fe20000000011 */
[----:B------:R-:W-:Y:S01]  /*1470*/  IMAD.U32 R18, R11, 0x10000, RZ ;  /* 0x000100000b127824 */ /* 0x000fe200078e00ff */
[----:B------:R-:W-:-:S03]  /*1480*/  PRMT R11, R12, 0x7632, R11 ;  /* 0x000076320c0b7816 */ /* 0x000fc6000000000b */
[----:B------:R-:W-:Y:S02]  /*1490*/  IMAD.U32 R20, R17, 0x10000, RZ ;  /* 0x0001000011147824 */ /* 0x000fe400078e00ff */
[----:B------:R-:W-:Y:S01]  /*14a0*/  FMUL R21, R21, R18 ;  /* 0x0000001215157220 */ /* 0x000fe20000400000 */
[----:B------:R-:W-:Y:S01]  /*14b0*/  IMAD.U32 R23, R11, 0x10000, RZ ;  /* 0x000100000b177824 */ /* 0x000fe200078e00ff */
[----:B------:R-:W-:Y:S01]  /*14c0*/  SHF.L.U32 R17, R12, 0x10, RZ ;  /* 0x000000100c117819 */ /* 0x000fe200000006ff */
[----:B------:R-:W-:Y:S01]  /*14d0*/  FMUL R20, R25, R20 ;  /* 0x0000001419147220 */ /* 0x000fe20000400000 */
[----:B------:R-:W-:Y:S01]  /*14e0*/  PRMT R11, R10, 0x7632, R11 ;  /* 0x000076320a0b7816 */ /* 0x000fe2000000000b */
[----:B------:R-:W-:Y:S01]  /*14f0*/  FMUL R18, R0, R23 ;  /* 0x0000001700127220 */ /* 0x000fe20000400000 */
[----:B------:R-:W-:Y:S02]  /*1500*/  IMAD.U32 R12, R10, 0x10000, RZ ;  /* 0x000100000a0c7824 */ /* 0x000fe400078e00ff */
[----:B------:R-:W-:Y:S01]  /*1510*/  FMUL R17, R0, R17 ;  /* 0x0000001100117220 */ /* 0x000fe20000400000 */
[----:B------:R-:W-:Y:S01]  /*1520*/  SHF.L.U32 R25, R11, 0x10, RZ ;  /* 0x000000100b197819 */ /* 0x000fe200000006ff */
[----:B------:R-:W-:Y:S01]  /*1530*/  IMAD.U32 R23, R13, 0x10000, RZ ;  /* 0x000100000d177824 */ /* 0x000fe200078e00ff */
[----:B------:R-:W-:Y:S01]  /*1540*/  F2FP.BF16.F32.PACK_AB R21, R20, R21 ;  /* 0x000000151415723e */ /* 0x000fe200000010ff */
[----:B------:R-:W-:-:S04]  /*1550*/  IMAD.WIDE R10, R19, 0x4, R6 ;  /* 0x00000004130a7825 */ /* 0x000fc800078e0206 */
[----:B------:R-:W-:Y:S01]  /*1560*/  FMUL R17, R17, R12 ;  /* 0x0000000c11117220 */ /* 0x000fe20000400000 */
[----:B------:R-:W-:Y:S01]  /*1570*/  FMUL R18, R18, R25 ;  /* 0x0000001912127220 */ /* 0x000fe20000400000 */
[----:B------:R-:W-:Y:S01]  /*1580*/  FMUL R20, R0, R23 ;  /* 0x0000001700147220 */ /* 0x000fe20000400000 */
[----:B------:R-:W-:Y:S01]  /*1590*/  IMAD.U32 R25, R14, 0x10000, RZ ;  /* 0x000100000e197824 */ /* 0x000fe200078e00ff */
[----:B------:R-:W-:Y:S01]  /*15a0*/  PRMT R14, R13, 0x7632, R14 ;  /* 0x000076320d0e7816 */ /* 0x000fe2000000000e */
[----:B------:R0:W-:Y:S01]  /*15b0*/  STG.E desc[UR8][R10.64], R21 ;  /* 0x000000150a007986 */ /* 0x0001e2000c101908 */
[----:B------:R-:W-:Y:S01]  /*15c0*/  IADD3 R12, P0, PT, R10, UR4, RZ ;  /* 0x000000040a0c7c10 */ /* 0x000fe2000ff1e0ff */
[----:B------:R-:W-:Y:S01]  /*15d0*/  FMUL R20, R20, R25 ;  /* 0x0000001914147220 */ /* 0x000fe20000400000 */
[----:B------:R-:W-:Y:S01]  /*15e0*/  SHF.L.U32 R25, R22, 0x10, RZ ;  /* 0x0000001016197819 */ /* 0x000fe200000006ff */
[C---:B------:R-:W-:Y:S01]  /*15f0*/  IMAD.U32 R23, R14.reuse, 0x10000, RZ ;  /* 0x000100000e177824 */ /* 0x040fe200078e00ff */
[----:B------:R-:W-:Y:S01]  /*1600*/  PRMT R14, R14, 0x7632, R14 ;  /* 0x000076320e0e7816 */ /* 0x000fe2000000000e */
[----:B------:R-:W-:Y:S01]  /*1610*/  IMAD.X R13, RZ, RZ, R11, P0 ;  /* 0x000000ffff0d7224 */ /* 0x000fe200000e060b */
[C---:B------:R-:W-:Y:S01]  /*1620*/  PRMT R24, R15.reuse, 0x7632, R24 ;  /* 0x000076320f187816 */ /* 0x040fe20000000018 */
[----:B------:R-:W-:Y:S01]  /*1630*/  FMUL R22, R0, R23 ;  /* 0x0000001700167220 */ /* 0x000fe20000400000 */
[----:B------:R-:W-:-:S02]  /*1640*/  IMAD.U32 R15, R15, 0x10000, RZ ;  /* 0x000100000f0f7824 */ /* 0x000fc400078e00ff */
[----:B------:R-:W-:Y:S01]  /*1650*/  FMUL R25, R0, R25 ;  /* 0x0000001900197220 */ /* 0x000fe20000400000 */
[----:B------:R-:W-:Y:S01]  /*1660*/  IMAD.U32 R23, R14, 0x10000, RZ ;  /* 0x000100000e177824 */ /* 0x000fe200078e00ff */
[----:B------:R-:W-:Y:S01]  /*1670*/  IADD3 R14, P0, PT, R12, UR4, RZ ;  /* 0x000000040c0e7c10 */ /* 0x000fe2000ff1e0ff */
[----:B------:R-:W-:Y:S01]  /*1680*/  VIADD R19, R19, UR4 ;  /* 0x0000000413137c36 */ /* 0x000fe20008000000 */
[----:B------:R-:W-:Y:S01]  /*1690*/  SHF.L.U32 R24, R24, 0x10, RZ ;  /* 0x0000001018187819 */ /* 0x000fe200000006ff */
[----:B------:R-:W-:Y:S01]  /*16a0*/  FMUL R23, R22, R23 ;  /* 0x0000001716177220 */ /* 0x000fe20000400000 */
[----:B------:R-:W-:Y:S01]  /*16b0*/  FMUL R22, R16, R15 ;  /* 0x0000000f10167220 */ /* 0x000fe20000400000 */
[----:B------:R-:W-:Y:S01]  /*16c0*/  IMAD.X R15, RZ, RZ, R13, P0 ;  /* 0x000000ffff0f7224 */ /* 0x000fe200000e060d */
[----:B------:R-:W-:Y:S01]  /*16d0*/  IADD3 R16, P0, PT, R14, UR4, RZ ;  /* 0x000000040e107c10 */ /* 0x000fe2000ff1e0ff */
[----:B------:R-:W-:Y:S01]  /*16e0*/  FMUL R27, R25, R24 ;  /* 0x00000018191b7220 */ /* 0x000fe20000400000 */
[----:B------:R-:W-:-:S02]  /*16f0*/  F2FP.BF16.F32.PACK_AB R25, R18, R17 ;  /* 0x000000111219723e */ /* 0x000fc400000010ff */
[----:B------:R-:W-:Y:S01]  /*1700*/  F2FP.BF16.F32.PACK_AB R23, R23, R20 ;  /* 0x000000141717723e */ /* 0x000fe200000010ff */
[----:B------:R-:W-:Y:S01]  /*1710*/  IMAD.X R17, RZ, RZ, R15, P0 ;  /* 0x000000ffff117224 */ /* 0x000fe200000e060f */
[----:B------:R-:W-:Y:S01]  /*1720*/  F2FP.BF16.F32.PACK_AB R27, R27, R22 ;  /* 0x000000161b1b723e */ /* 0x000fe200000010ff */
[----:B------:R0:W-:Y:S01]  /*1730*/  STG.E desc[UR8][R12.64], R25 ;  /* 0x000000190c007986 */ /* 0x0001e2000c101908 */
[----:B------:R-:W-:-:S03]  /*1740*/  ISETP.GE.AND P0, PT, R5, R2, PT ;  /* 0x000000020500720c */ /* 0x000fc60003f06270 */
[----:B------:R0:W-:Y:S04]  /*1750*/  STG.E desc[UR8][R14.64], R23 ;  /* 0x000000170e007986 */ /* 0x0001e8000c101908 */
[----:B------:R0:W-:Y:S06]  /*1760*/  STG.E desc[UR8][R16.64], R27 ;  /* 0x0000001b10007986 */ /* 0x0001ec000c101908 */
[----:B------:R-:W-:Y:S05]  /*1770*/  @!P0 BRA `(.L_x_12) ;  /* 0xfffffff800c88947 */ /* 0x000fea000383ffff */
[----:B------:R-:W-:Y:S05]  /*1780*/  EXIT ;  /* 0x000000000000794d */ /* 0x000fea0003800000 */
.L_x_7:
[----:B------:R-:W-:Y:S02]  /*1790*/  HFMA2 R13, -RZ, RZ, 0, 9.5367431640625e-07 ;  /* 0x00000010ff0d7431 */ /* 0x000fe400000001ff */
[----:B------:R-:W-:Y:S02]  /*17a0*/  IMAD.MOV.U32 R15, RZ, RZ, 0x1f ;  /* 0x0000001fff0f7424 */ /* 0x000fe400078e00ff */
[----:B------:R-:W-:-:S07]  /*17b0*/  IMAD.MOV.U32 R10, RZ, RZ, -0x1 ;  /* 0xffffffffff0a7424 */ /* 0x000fce00078e00ff */
[----:B01----:R-:W-:Y:S05]  /*17c0*/  WARPSYNC.COLLECTIVE R10, `(.L_x_13) ;  /* 0x000000000a087348 */ /* 0x003fea0003c00000 */
[----:B-1----:R1:W2:Y:S02]  /*17d0*/  SHFL.BFLY P1, R11, R0, R13, R15 ;  /* 0x0c00000d000b7389 */ /* 0x0022a4000002000f */
[----:B012---:R-:W-:Y:S05]  /*17e0*/  ENDCOLLECTIVE ;  /* 0x000000000000791b */ /* 0x007fea0003800000 */
.L_x_13:
[----:B------:R-:W-:Y:S01]  /*17f0*/  IMAD.MOV.U32 R13, RZ, RZ, 0x8 ;  /* 0x00000008ff0d7424 */ /* 0x000fe200078e00ff */
[----:B------:R-:W-:-:S05]  /*1800*/  MOV R7, R11 ;  /* 0x0000000b00077202 */ /* 0x000fca0000000f00 */
[----:B------:R-:W-:-:S04]  /*1810*/  FADD R7, R7, R0 ;  /* 0x0000000007077221 */ /* 0x000fc80000000000 */
[----:B------:R-:W-:-:S07]  /*1820*/  IMAD.MOV.U32 R0, RZ, RZ, R7 ;  /* 0x000000ffff007224 */ /* 0x000fce00078e0007 */
[----:B------:R-:W-:Y:S05]  /*1830*/  WARPSYNC.COLLECTIVE R10, `(.L_x_14) ;  /* 0x000000000a087348 */ /* 0x000fea0003c00000 */
[----:B------:R0:W1:Y:S02]  /*1840*/  SHFL.BFLY P1, R11, R0, R13, R15 ;  /* 0x0c00000d000b7389 */ /* 0x000064000002000f */
[----:B01----:R-:W-:Y:S05]  /*1850*/  ENDCOLLECTIVE ;  /* 0x000000000000791b */ /* 0x003fea0003800000 */
.L_x_14:
[----:B------:R-:W-:Y:S01]  /*1860*/  IMAD.MOV.U32 R13, RZ, RZ, 0x4 ;  /* 0x00000004ff0d7424 */ /* 0x000fe200078e00ff */
[----:B------:R-:W-:-:S05]  /*1870*/  MOV R6, R11 ;  /* 0x0000000b00067202 */ /* 0x000fca0000000f00 */
[----:B------:R-:W-:-:S04]  /*1880*/  FADD R6, R7, R6 ;  /* 0x0000000607067221 */ /* 0x000fc80000000000 */
[----:B------:R-:W-:-:S07]  /*1890*/  IMAD.MOV.U32 R0, RZ, RZ, R6 ;  /* 0x000000ffff007224 */ /* 0x000fce00078e0006 */
[----:B------:R-:W-:Y:S05]  /*18a0*/  WARPSYNC.COLLECTIVE R10, `(.L_x_15) ;  /* 0x000000000a087348 */ /* 0x000fea0003c00000 */
[----:B------:R0:W1:Y:S02]  /*18b0*/  SHFL.BFLY P1, R11, R0, R13, R15 ;  /* 0x0c00000d000b7389 */ /* 0x000064000002000f */
[----:B01----:R-:W-:Y:S05]  /*18c0*/  ENDCOLLECTIVE ;  /* 0x000000000000791b */ /* 0x003fea0003800000 */
.L_x_15:
[----:B------:R-:W-:Y:S01]  /*18d0*/  IMAD.MOV.U32 R13, RZ, RZ, 0x2 ;  /* 0x00000002ff0d7424 */ /* 0x000fe200078e00ff */
[----:B------:R-:W-:-:S05]  /*18e0*/  MOV R9, R11 ;  /* 0x0000000b00097202 */ /* 0x000fca0000000f00 */
[----:B------:R-:W-:-:S04]  /*18f0*/  FADD R9, R6, R9 ;  /* 0x0000000906097221 */ /* 0x000fc80000000000 */
[----:B------:R-:W-:-:S07]  /*1900*/  IMAD.MOV.U32 R0, RZ, RZ, R9 ;  /* 0x000000ffff007224 */ /* 0x000fce00078e0009 */
[----:B------:R-:W-:Y:S05]  /*1910*/  WARPSYNC.COLLECTIVE R10, `(.L_x_16) ;  /* 0x000000000a087348 */ /* 0x000fea0003c00000 */
[----:B------:R0:W1:Y:S02]  /*1920*/  SHFL.BFLY P1, R11, R0, R13, R15 ;  /* 0x0c00000d000b7389 */ /* 0x000064000002000f */
[----:B01----:R-:W-:Y:S05]  /*1930*/  ENDCOLLECTIVE ;  /* 0x000000000000791b */ /* 0x003fea0003800000 */
.L_x_16:
[----:B------:R-:W-:Y:S01]  /*1940*/  IMAD.MOV.U32 R13, RZ, RZ, 0x1 ;  /* 0x00000001ff0d7424 */ /* 0x000fe200078e00ff */
[----:B------:R-:W-:-:S05]  /*1950*/  MOV R8, R11 ;  /* 0x0000000b00087202 */ /* 0x000fca0000000f00 */
[----:B------:R-:W-:-:S04]  /*1960*/  FADD R8, R9, R8 ;  /* 0x0000000809087221 */ /* 0x000fc80000000000 */
[----:B------:R-:W-:-:S07]  /*1970*/  IMAD.MOV.U32 R0, RZ, RZ, R8 ;  /* 0x000000ffff007224 */ /* 0x000fce00078e0008 */
[----:B------:R-:W-:Y:S05]  /*1980*/  WARPSYNC.COLLECTIVE R10, `(.L_x_17) ;  /* 0x000000000a087348 */ /* 0x000fea0003c00000 */
[----:B------:R0:W1:Y:S02]  /*1990*/  SHFL.BFLY P1, R11, R0, R13, R15 ;  /* 0x0c00000d000b7389 */ /* 0x000064000002000f */
[----:B01----:R-:W-:Y:S05]  /*19a0*/  ENDCOLLECTIVE ;  /* 0x000000000000791b */ /* 0x003fea0003800000 */
.L_x_17:
[----:B------:R-:W-:Y:S05]  /*19b0*/  BRA `(.L_x_18) ;  /* 0xfffffff000907947 */ /* 0x000fea000383ffff */
        .weak           $__internal_0_$__cuda_sm3x_div_rn_noftz_f32_slowpath
        .type           $__internal_0_$__cuda_sm3x_div_rn_noftz_f32_slowpath,@function
        .size           $__internal_0_$__cuda_sm3x_div_rn_noftz_f32_slowpath,(.L_x_28 - $__internal_0_$__cuda_sm3x_div_rn_noftz_f32_slowpath)
$__internal_0_$__cuda_sm3x_div_rn_noftz_f32_slowpath:
[----:B------:R-:W-:Y:S01]  /*19c0*/  SHF.R.U32.HI R8, RZ, 0x17, R3 ;  /* 0x00000017ff087819 */ /* 0x000fe20000011603 */
[--C-:B------:R-:W-:Y:S01]  /*19d0*/  IMAD.MOV.U32 R10, RZ, RZ, R0.reuse ;  /* 0x000000ffff0a7224 */ /* 0x100fe200078e0000 */
[----:B------:R-:W-:Y:S02]  /*19e0*/  SHF.R.U32.HI R7, RZ, 0x17, R0 ;  /* 0x00000017ff077819 */ /* 0x000fe40000011600 */
[----:B------:R-:W-:Y:S02]  /*19f0*/  LOP3.LUT R9, R8, 0xff, RZ, 0xc0, !PT ;  /* 0x000000ff08097812 */ /* 0x000fe400078ec0ff */
[----:B------:R-:W-:Y:S02]  /*1a00*/  LOP3.LUT R8, R7, 0xff, RZ, 0xc0, !PT ;  /* 0x000000ff07087812 */ /* 0x000fe400078ec0ff */
[----:B------:R-:W-:Y:S02]  /*1a10*/  IADD3 R13, PT, PT, R9, -0x1, RZ ;  /* 0xffffffff090d7810 */ /* 0x000fe40007ffe0ff */
[----:B------:R-:W-:Y:S01]  /*1a20*/  MOV R11, R3 ;  /* 0x00000003000b7202 */ /* 0x000fe20000000f00 */
[----:B------:R-:W-:Y:S01]  /*1a30*/  VIADD R12, R8, 0xffffffff ;  /* 0xffffffff080c7836 */ /* 0x000fe20000000000 */
[----:B------:R-:W-:-:S04]  /*1a40*/  ISETP.GT.U32.AND P0, PT, R13, 0xfd, PT ;  /* 0x000000fd0d00780c */ /* 0x000fc80003f04070 */
[----:B------:R-:W-:-:S13]  /*1a50*/  ISETP.GT.U32.OR P0, PT, R12, 0xfd, P0 ;  /* 0x000000fd0c00780c */ /* 0x000fda0000704470 */
[----:B------:R-:W-:Y:S01]  /*1a60*/  @!P0 IMAD.MOV.U32 R7, RZ, RZ, RZ ;  /* 0x000000ffff078224 */ /* 0x000fe200078e00ff */
[----:B------:R-:W-:Y:S06]  /*1a70*/  @!P0 BRA `(.L_x_19) ;  /* 0x00000000005c8947 */ /* 0x000fec0003800000 */
[----:B------:R-:W-:Y:S02]  /*1a80*/  FSETP.GTU.FTZ.AND P0, PT, |R0|, +INF , PT ;  /* 0x7f8000000000780b */ /* 0x000fe40003f1c200 */
[----:B------:R-:W-:-:S04]  /*1a90*/  FSETP.GTU.FTZ.AND P1, PT, |R3|, +INF , PT ;  /* 0x7f8000000300780b */ /* 0x000fc80003f3c200 */
[----:B------:R-:W-:-:S13]  /*1aa0*/  PLOP3.LUT P0, PT, P0, P1, PT, 0xf8, 0x8f ;  /* 0x00000000008f781c */ /* 0x000fda0000703f70 */
[----:B------:R-:W-:Y:S05]  /*1ab0*/  @P0 BRA `(.L_x_20) ;  /* 0x0000000400440947 */ /* 0x000fea0003800000 */
[----:B------:R-:W-:-:S13]  /*1ac0*/  LOP3.LUT P0, RZ, R11, 0x7fffffff, R10, 0xc8, !PT ;  /* 0x7fffffff0bff7812 */ /* 0x000fda000780c80a */
[----:B------:R-:W-:Y:S05]  /*1ad0*/  @!P0 BRA `(.L_x_21) ;  /* 0x0000000400348947 */ /* 0x000fea0003800000 */
[C---:B------:R-:W-:Y:S02]  /*1ae0*/  FSETP.NEU.FTZ.AND P2, PT, |R0|.reuse, +INF , PT ;  /* 0x7f8000000000780b */ /* 0x040fe40003f5d200 */
[----:B------:R-:W-:Y:S02]  /*1af0*/  FSETP.NEU.FTZ.AND P1, PT, |R3|, +INF , PT ;  /* 0x7f8000000300780b */ /* 0x000fe40003f3d200 */
[----:B------:R-:W-:-:S11]  /*1b00*/  FSETP.NEU.FTZ.AND P0, PT, |R0|, +INF , PT ;  /* 0x7f8000000000780b */ /* 0x000fd60003f1d200 */
[----:B------:R-:W-:Y:S05]  /*1b10*/  @!P1 BRA !P2, `(.L_x_21) ;  /* 0x0000000400249947 */ /* 0x000fea0005000000 */
[----:B------:R-:W-:-:S04]  /*1b20*/  LOP3.LUT P2, RZ, R10, 0x7fffffff, RZ, 0xc0, !PT ;  /* 0x7fffffff0aff7812 */ /* 0x000fc8000784c0ff */
[----:B------:R-:W-:-:S13]  /*1b30*/  PLOP3.LUT P1, PT, P1, P2, PT, 0x2f, 0xf2 ;  /* 0x0000000000f2781c */ /* 0x000fda0000f24577 */
[----:B------:R-:W-:Y:S05]  /*1b40*/  @P1 BRA `(.L_x_22) ;  /* 0x0000000400101947 */ /* 0x000fea0003800000 */
[----:B------:R-:W-:-:S04]  /*1b50*/  LOP3.LUT P1, RZ, R11, 0x7fffffff, RZ, 0xc0, !PT ;  /* 0x7fffffff0bff7812 */ /* 0x000fc8000782c0ff */
[----:B------:R-:W-:-:S13]  /*1b60*/  PLOP3.LUT P0, PT, P0, P1, PT, 0x2f, 0xf2 ;  /* 0x0000000000f2781c */ /* 0x000fda0000702577 */
[----:B------:R-:W-:Y:S05]  /*1b70*/  @P0 BRA `(.L_x_23) ;  /* 0x0000000000f80947 */ /* 0x000fea0003800000 */
[----:B------:R-:W-:Y:S02]  /*1b80*/  ISETP.GE.AND P0, PT, R12, RZ, PT ;  /* 0x000000ff0c00720c */ /* 0x000fe40003f06270 */
[----:B------:R-:W-:-:S11]  /*1b90*/  ISETP.GE.AND P1, PT, R13, RZ, PT ;  /* 0x000000ff0d00720c */ /* 0x000fd60003f26270 */
[----:B------:R-:W-:Y:S01]  /*1ba0*/  @P0 IMAD.MOV.U32 R7, RZ, RZ, RZ ;  /* 0x000000ffff070224 */ /* 0x000fe200078e00ff */
[----:B------:R-:W-:Y:S01]  /*1bb0*/  @!P0 MOV R7, 0xffffffc0 ;  /* 0xffffffc000078802 */ /* 0x000fe20000000f00 */
[----:B------:R-:W-:Y:S01]  /*1bc0*/  @!P0 FFMA R10, R0, 1.84467440737095516160e+19, RZ ;  /* 0x5f800000000a8823 */ /* 0x000fe200000000ff */
[----:B------:R-:W-:-:S03]  /*1bd0*/  @!P1 FFMA R11, R3, 1.84467440737095516160e+19, RZ ;  /* 0x5f800000030b9823 */ /* 0x000fc600000000ff */
[----:B------:R-:W-:-:S07]  /*1be0*/  @!P1 VIADD R7, R7, 0x40 ;  /* 0x0000004007079836 */ /* 0x000fce0000000000 */
.L_x_19:
[----:B------:R-:W-:Y:S02]  /*1bf0*/  LEA R0, R9, 0xc0800000, 0x17 ;  /* 0xc080000009007811 */ /* 0x000fe400078eb8ff */
[----:B------:R-:W-:-:S03]  /*1c00*/  IADD3 R8, PT, PT, R8, -0x7f, RZ ;  /* 0xffffff8108087810 */ /* 0x000fc60007ffe0ff */
[----:B------:R-:W-:Y:S02]  /*1c10*/  IMAD.IADD R11, R11, 0x1, -R0 ;  /* 0x000000010b0b7824 */ /* 0x000fe400078e0a00 */
[C---:B------:R-:W-:Y:S01]  /*1c20*/  IMAD R0, R8.reuse, -0x800000, R10 ;  /* 0xff80000008007824 */ /* 0x040fe200078e020a */
[----:B------:R-:W-:Y:S01]  /*1c30*/  IADD3 R8, PT, PT, R8, 0x7f, -R9 ;  /* 0x0000007f08087810 */ /* 0x000fe20007ffe809 */
[----:B------:R-:W0:Y:S01]  /*1c40*/  MUFU.RCP R3, R11 ;  /* 0x0000000b00037308 */ /* 0x000e220000001000 */
[----:B------:R-:W-:-:S03]  /*1c50*/  FADD.FTZ R13, -R11, -RZ ;  /* 0x800000ff0b0d7221 */ /* 0x000fc60000010100 */
[----:B------:R-:W-:Y:S02]  /*1c60*/  IMAD.IADD R8, R8, 0x1, R7 ;  /* 0x0000000108087824 */ /* 0x000fe400078e0207 */
[----:B0-----:R-:W-:-:S04]  /*1c70*/  FFMA R12, R3, R13, 1 ;  /* 0x3f800000030c7423 */ /* 0x001fc8000000000d */
[----:B------:R-:W-:-:S04]  /*1c80*/  FFMA R12, R3, R12, R3 ;  /* 0x0000000c030c7223 */ /* 0x000fc80000000003 */
[----:B------:R-:W-:-:S04]  /*1c90*/  FFMA R3, R0, R12, RZ ;  /* 0x0000000c00037223 */ /* 0x000fc800000000ff */
[----:B------:R-:W-:-:S04]  /*1ca0*/  FFMA R10, R13, R3, R0 ;  /* 0x000000030d0a7223 */ /* 0x000fc80000000000 */
[----:B------:R-:W-:-:S04]  /*1cb0*/  FFMA R15, R12, R10, R3 ;  /* 0x0000000a0c0f7223 */ /* 0x000fc80000000003 */
[----:B------:R-:W-:-:S04]  /*1cc0*/  FFMA R10, R13, R15, R0 ;  /* 0x0000000f0d0a7223 */ /* 0x000fc80000000000 */
[----:B------:R-:W-:-:S05]  /*1cd0*/  FFMA R0, R12, R10, R15 ;  /* 0x0000000a0c007223 */ /* 0x000fca000000000f */
[----:B------:R-:W-:-:S04]  /*1ce0*/  SHF.R.U32.HI R3, RZ, 0x17, R0 ;  /* 0x00000017ff037819 */ /* 0x000fc80000011600 */
[----:B------:R-:W-:-:S05]  /*1cf0*/  LOP3.LUT R3, R3, 0xff, RZ, 0xc0, !PT ;  /* 0x000000ff03037812 */ /* 0x000fca00078ec0ff */
[----:B------:R-:W-:-:S05]  /*1d00*/  IMAD.IADD R9, R3, 0x1, R8 ;  /* 0x0000000103097824 */ /* 0x000fca00078e0208 */
[----:B------:R-:W-:-:S04]  /*1d10*/  IADD3 R3, PT, PT, R9, -0x1, RZ ;  /* 0xffffffff09037810 */ /* 0x000fc80007ffe0ff */
[----:B------:R-:W-:-:S13]  /*1d20*/  ISETP.GE.U32.AND P0, PT, R3, 0xfe, PT ;  /* 0x000000fe0300780c */ /* 0x000fda0003f06070 */
[----:B------:R-:W-:Y:S05]  /*1d30*/  @!P0 BRA `(.L_x_24) ;  /* 0x0000000000808947 */ /* 0x000fea0003800000 */
[----:B------:R-:W-:-:S13]  /*1d40*/  ISETP.GT.AND P0, PT, R9, 0xfe, PT ;  /* 0x000000fe0900780c */ /* 0x000fda0003f04270 */
[----:B------:R-:W-:Y:S05]  /*1d50*/  @P0 BRA `(.L_x_25) ;  /* 0x00000000006c0947 */ /* 0x000fea0003800000 */
[----:B------:R-:W-:-:S13]  /*1d60*/  ISETP.GE.AND P0, PT, R9, 0x1, PT ;  /* 0x000000010900780c */ /* 0x000fda0003f06270 */
[----:B------:R-:W-:Y:S05]  /*1d70*/  @P0 BRA `(.L_x_26) ;  /* 0x0000000000980947 */ /* 0x000fea0003800000 */
[----:B------:R-:W-:Y:S02]  /*1d80*/  ISETP.GE.AND P0, PT, R9, -0x18, PT ;  /* 0xffffffe80900780c */ /* 0x000fe40003f06270 */
[----:B------:R-:W-:-:S11]  /*1d90*/  LOP3.LUT R0, R0, 0x80000000, RZ, 0xc0, !PT ;  /* 0x8000000000007812 */ /* 0x000fd600078ec0ff */
[----:B------:R-:W-:Y:S05]  /*1da0*/  @!P0 BRA `(.L_x_26) ;  /* 0x00000000008c8947 */ /* 0x000fea0003800000 */
[CCC-:B------:R-:W-:Y:S01]  /*1db0*/  FFMA.RZ R3, R12.reuse, R10.reuse, R15.reuse ;  /* 0x0000000a0c037223 */ /* 0x1c0fe2000000c00f */
[CCC-:B------:R-:W-:Y:S01]  /*1dc0*/  FFMA.RM R8, R12.reuse, R10.reuse, R15.reuse ;  /* 0x0000000a0c087223 */ /* 0x1c0fe2000000400f */
[C---:B------:R-:W-:Y:S02]  /*1dd0*/  ISETP.NE.AND P2, PT, R9.reuse, RZ, PT ;  /* 0x000000ff0900720c */ /* 0x040fe40003f45270 */
[----:B------:R-:W-:Y:S02]  /*1de0*/  ISETP.NE.AND P1, PT, R9, RZ, PT ;  /* 0x000000ff0900720c */ /* 0x000fe40003f25270 */
[----:B------:R-:W-:Y:S01]  /*1df0*/  LOP3.LUT R7, R3, 0x7fffff, RZ, 0xc0, !PT ;  /* 0x007fffff03077812 */ /* 0x000fe200078ec0ff */
[----:B------:R-:W-:Y:S01]  /*1e00*/  FFMA.RP R3, R12, R10, R15 ;  /* 0x0000000a0c037223 */ /* 0x000fe2000000800f */
[----:B------:R-:W-:Y:S02]  /*1e10*/  VIADD R10, R9, 0x20 ;  /* 0x00000020090a7836 */ /* 0x000fe40000000000 */
[----:B------:R-:W-:Y:S01]  /*1e20*/  LOP3.LUT R7, R7, 0x800000, RZ, 0xfc, !PT ;  /* 0x0080000007077812 */ /* 0x000fe200078efcff */
[----:B------:R-:W-:Y:S01]  /*1e30*/  IMAD.MOV R9, RZ, RZ, -R9 ;  /* 0x000000ffff097224 */ /* 0x000fe200078e0a09 */
[----:B------:R-:W-:-:S02]  /*1e40*/  FSETP.NEU.FTZ.AND P0, PT, R3, R8, PT ;  /* 0x000000080300720b */ /* 0x000fc40003f1d000 */
[----:B------:R-:W-:Y:S02]  /*1e50*/  SHF.L.U32 R10, R7, R10, RZ ;  /* 0x0000000a070a7219 */ /* 0x000fe400000006ff */
[----:B------:R-:W-:Y:S02]  /*1e60*/  SEL R8, R9, RZ, P2 ;  /* 0x000000ff09087207 */ /* 0x000fe40001000000 */
[----:B------:R-:W-:Y:S02]  /*1e70*/  ISETP.NE.AND P1, PT, R10, RZ, P1 ;  /* 0x000000ff0a00720c */ /* 0x000fe40000f25270 */
[----:B------:R-:W-:Y:S02]  /*1e80*/  SHF.R.U32.HI R8, RZ, R8, R7 ;  /* 0x00000008ff087219 */ /* 0x000fe40000011607 */
[----:B------:R-:W-:Y:S02]  /*1e90*/  PLOP3.LUT P0, PT, P0, P1, PT, 0xf8, 0x8f ;  /* 0x00000000008f781c */ /* 0x000fe40000703f70 */
[----:B------:R-:W-:-:S02]  /*1ea0*/  SHF.R.U32.HI R10, RZ, 0x1, R8 ;  /* 0x00000001ff0a7819 */ /* 0x000fc40000011608 */
[----:B------:R-:W-:-:S04]  /*1eb0*/  SEL R3, RZ, 0x1, !P0 ;  /* 0x00000001ff037807 */ /* 0x000fc80004000000 */
[----:B------:R-:W-:-:S04]  /*1ec0*/  LOP3.LUT R3, R3, 0x1, R10, 0xf8, !PT ;  /* 0x0000000103037812 */ /* 0x000fc800078ef80a */
[----:B------:R-:W-:-:S04]  /*1ed0*/  LOP3.LUT R3, R3, R8, RZ, 0xc0, !PT ;  /* 0x0000000803037212 */ /* 0x000fc800078ec0ff */
[----:B------:R-:W-:-:S04]  /*1ee0*/  IADD3 R3, PT, PT, R10, R3, RZ ;  /* 0x000000030a037210 */ /* 0x000fc80007ffe0ff */
[----:B------:R-:W-:Y:S01]  /*1ef0*/  LOP3.LUT R0, R3, R0, RZ, 0xfc, !PT ;  /* 0x0000000003007212 */ /* 0x000fe200078efcff */
[----:B------:R-:W-:Y:S06]  /*1f00*/  BRA `(.L_x_26) ;  /* 0x0000000000347947 */ /* 0x000fec0003800000 */
.L_x_25:
[----:B------:R-:W-:-:S04]  /*1f10*/  LOP3.LUT R0, R0, 0x80000000, RZ, 0xc0, !PT ;  /* 0x8000000000007812 */ /* 0x000fc800078ec0ff */
[----:B------:R-:W-:Y:S01]  /*1f20*/  LOP3.LUT R0, R0, 0x7f800000, RZ, 0xfc, !PT ;  /* 0x7f80000000007812 */ /* 0x000fe200078efcff */
[----:B------:R-:W-:Y:S06]  /*1f30*/  BRA `(.L_x_26) ;  /* 0x0000000000287947 */ /* 0x000fec0003800000 */
.L_x_24:
[----:B------:R-:W-:Y:S01]  /*1f40*/  IMAD R0, R8, 0x800000, R0 ;  /* 0x0080000008007824 */ /* 0x000fe200078e0200 */
[----:B------:R-:W-:Y:S06]  /*1f50*/  BRA `(.L_x_26) ;  /* 0x0000000000207947 */ /* 0x000fec0003800000 */
.L_x_23:
[----:B------:R-:W-:-:S04]  /*1f60*/  LOP3.LUT R0, R11, 0x80000000, R10, 0x48, !PT ;  /* 0x800000000b007812 */ /* 0x000fc800078e480a */
[----:B------:R-:W-:Y:S01]  /*1f70*/  LOP3.LUT R0, R0, 0x7f800000, RZ, 0xfc, !PT ;  /* 0x7f80000000007812 */ /* 0x000fe200078efcff */
[----:B------:R-:W-:Y:S06]  /*1f80*/  BRA `(.L_x_26) ;  /* 0x0000000000147947 */ /* 0x000fec0003800000 */
.L_x_22:
[----:B------:R-:W-:Y:S01]  /*1f90*/  LOP3.LUT R0, R11, 0x80000000, R10, 0x48, !PT ;  /* 0x800000000b007812 */ /* 0x000fe200078e480a */
[----:B------:R-:W-:Y:S06]  /*1fa0*/  BRA `(.L_x_26) ;  /* 0x00000000000c7947 */ /* 0x000fec0003800000 */
.L_x_21:
[----:B------:R-:W0:Y:S01]  /*1fb0*/  MUFU.RSQ R0, -QNAN ;  /* 0xffc0000000007908 */ /* 0x000e220000001400 */
[----:B------:R-:W-:Y:S05]  /*1fc0*/  BRA `(.L_x_26) ;  /* 0x0000000000047947 */ /* 0x000fea0003800000 */
.L_x_20:
[----:B------:R-:W-:-:S07]  /*1fd0*/  FADD.FTZ R0, R0, R3 ;  /* 0x0000000300007221 */ /* 0x000fce0000010000 */
.L_x_26:
[----:B------:R-:W-:-:S04]  /*1fe0*/  HFMA2 R7, -RZ, RZ, 0, 0 ;  /* 0x00000000ff077431 */ /* 0x000fc800000001ff */
[----:B0-----:R-:W-:Y:S05]  /*1ff0*/  RET.REL.NODEC R6 `(_Z25rmsnorm_vectorized_kernelPK14__nv_bfloat162S1_PS_iif) ;  /* 0xffffffe006007950 */ /* 0x001fea0003c3ffff */
.L_x_27:
[----:B------:R-:W-:-:S00]  /*2000*/  BRA `(.L_x_27) ;  /* 0xfffffffc00fc7947 */ /* 0x000fc0000383ffff */
[----:B------:R-:W-:-:S00]  /*2010*/  NOP ;  /* 0x0000000000007918 */ /* 0x000fc00000000000 */
        /* <DEDUP_REMOVED lines=14> */
.L_x_28:


//--------------------- .nv.shared._Z25rmsnorm_vectorized_kernelPK14__nv_bfloat162S1_PS_iif --------------------------
	.section	.nv.shared._Z25rmsnorm_vectorized_kernelPK14__nv_bfloat162S1_PS_iif,"aw",@nobits
	.sectionflags	@""
	.align	16
.nv.shared._Z25rmsnorm_vectorized_kernelPK14__nv_bfloat162S1_PS_iif:
	.zero		1152


//--------------------- .nv.shared.reserved.0     --------------------------
	.section	.nv.shared.reserved.0,"aw",@nobits
	.weak		__nv_reservedSMEM_offset_0_alias
	.size		__nv_reservedSMEM_offset_0_alias, 0, 64
	.other		__nv_reservedSMEM_offset_0_alias,@"STO_CUDA_RESERVED_SHARED STV_DEFAULT"
__nv_reservedSMEM_offset_0_alias:
	.zero		0
	.zero		64


//--------------------- .nv.constant0._Z25rmsnorm_vectorized_kernelPK14__nv_bfloat162S1_PS_iif --------------------------
	.section	.nv.constant0._Z25rmsnorm_vectorized_kernelPK14__nv_bfloat162S1_PS_iif,"a",@progbits
	.sectionflags	@""
	.align	4
.nv.constant0._Z25rmsnorm_vectorized_kernelPK14__nv_bfloat162S1_PS_iif:
	.zero		932


//--------------------- SYMBOLS --------------------------

	.type		.nv.reservedSmem.offset0,@object
	.size		.nv.reservedSmem.offset0,0x4
	.type		.nv.reservedSmem.cap,@object
	.size		.nv.reservedSmem.cap,0x4
